//
// Generated by NVIDIA NVVM Compiler
//
// Compiler Build ID: CL-36424714
// Cuda compilation tools, release 13.0, V13.0.88
// Based on NVVM 20.0.0
//

.version 9.0
.target sm_100
.address_size 64

	// .globl	_Z8kernel_APfiii
.global .align 4 .b8 __cudart_i2opi_f[24] = {65, 144, 67, 60, 153, 149, 98, 219, 192, 221, 52, 245, 209, 87, 39, 252, 41, 21, 68, 78, 110, 131, 249, 162};

.visible .entry _Z8kernel_APfiii(
	.param .u64 .ptr .align 1 _Z8kernel_APfiii_param_0,
	.param .u32 _Z8kernel_APfiii_param_1,
	.param .u32 _Z8kernel_APfiii_param_2,
	.param .u32 _Z8kernel_APfiii_param_3
)
{
	.local .align 4 .b8 	__local_depot0[28];
	.reg .b64 	%SP;
	.reg .b64 	%SPL;
	.reg .pred 	%p<38>;
	.reg .b32 	%r<150>;
	.reg .b32 	%f<117>;
	.reg .b64 	%rd<60>;
	.reg .b64 	%fd<7>;

	mov.u64 	%SPL, __local_depot0;
	ld.param.u32 	%r57, [_Z8kernel_APfiii_param_1];
	ld.param.u32 	%r58, [_Z8kernel_APfiii_param_2];
	ld.param.u32 	%r59, [_Z8kernel_APfiii_param_3];
	add.u64 	%rd1, %SPL, 0;
	add.u64 	%rd2, %SPL, 0;
	add.u64 	%rd3, %SPL, 0;
	mov.u32 	%r60, %ctaid.y;
	mov.u32 	%r1, %ntid.y;
	mov.u32 	%r61, %tid.y;
	mad.lo.s32 	%r135, %r60, %r1, %r61;
	setp.ge.s32 	%p1, %r135, %r58;
	@%p1 bra 	$L__BB0_5;
	mov.u32 	%r62, %ctaid.x;
	mov.u32 	%r3, %ntid.x;
	mov.u32 	%r63, %tid.x;
	mad.lo.s32 	%r4, %r62, %r3, %r63;
	setp.lt.s32 	%p2, %r59, 1;
	@%p2 bra 	$L__BB0_5;
	mov.u32 	%r64, %nctaid.y;
	mul.lo.s32 	%r5, %r1, %r64;
	mov.u32 	%r65, %nctaid.x;
	mul.lo.s32 	%r6, %r3, %r65;
	mov.u64 	%rd45, __cudart_i2opi_f;
$L__BB0_3:
	setp.lt.s32 	%p3, %r4, %r57;
	@%p3 bra 	$L__BB0_6;
$L__BB0_4:
	add.s32 	%r135, %r135, %r5;
	setp.lt.s32 	%p37, %r135, %r58;
	@%p37 bra 	$L__BB0_3;
$L__BB0_5:
	ret;
$L__BB0_6:
	mov.u32 	%r136, %r4;
$L__BB0_7:
	ld.param.u64 	%rd54, [_Z8kernel_APfiii_param_0];
	mad.lo.s32 	%r67, %r135, %r57, %r136;
	cvta.to.global.u64 	%rd22, %rd54;
	mul.wide.s32 	%rd23, %r67, 4;
	add.s64 	%rd4, %rd22, %rd23;
	ld.global.f32 	%f116, [%rd4];
	and.b32  	%r10, %r136, 3;
	and.b32  	%r11, %r136, -2147483645;
	mov.b32 	%r137, 0;
$L__BB0_8:
	setp.eq.s32 	%p4, %r10, 0;
	@%p4 bra 	$L__BB0_39;
	setp.eq.s32 	%p5, %r11, 1;
	@%p5 bra 	$L__BB0_30;
	setp.eq.s32 	%p6, %r11, 2;
	@%p6 bra 	$L__BB0_21;
	setp.ne.s32 	%p7, %r11, 3;
	@%p7 bra 	$L__BB0_40;
	mul.f32 	%f23, %f116, 0f3F22F983;
	cvt.rni.s32.f32 	%r141, %f23;
	cvt.rn.f32.s32 	%f24, %r141;
	fma.rn.f32 	%f25, %f24, 0fBFC90FDA, %f116;
	fma.rn.f32 	%f26, %f24, 0fB3A22168, %f25;
	fma.rn.f32 	%f113, %f24, 0fA7C234C5, %f26;
	abs.f32 	%f4, %f116;
	setp.ltu.f32 	%p8, %f4, 0f47CE4780;
	@%p8 bra 	$L__BB0_20;
	setp.eq.f32 	%p9, %f4, 0f7F800000;
	@%p9 bra 	$L__BB0_19;
	mov.b32 	%r14, %f116;
	shl.b32 	%r69, %r14, 8;
	or.b32  	%r15, %r69, -2147483648;
	mov.b64 	%rd57, 0;
	mov.b32 	%r138, 0;
	mov.u64 	%rd55, __cudart_i2opi_f;
	mov.u64 	%rd56, %rd1;
$L__BB0_15:
	.pragma "nounroll";
	ld.global.nc.u32 	%r70, [%rd55];
	mad.wide.u32 	%rd26, %r70, %r15, %rd57;
	shr.u64 	%rd57, %rd26, 32;
	st.local.u32 	[%rd56], %rd26;
	add.s32 	%r138, %r138, 1;
	add.s64 	%rd56, %rd56, 4;
	add.s64 	%rd55, %rd55, 4;
	setp.ne.s32 	%p10, %r138, 6;
	@%p10 bra 	$L__BB0_15;
	shr.u32 	%r71, %r14, 23;
	st.local.u32 	[%rd1+24], %rd57;
	and.b32  	%r18, %r71, 31;
	and.b32  	%r72, %r71, 224;
	add.s32 	%r73, %r72, -128;
	shr.u32 	%r74, %r73, 5;
	mul.wide.u32 	%rd27, %r74, 4;
	sub.s64 	%rd11, %rd1, %rd27;
	ld.local.u32 	%r139, [%rd11+24];
	ld.local.u32 	%r140, [%rd11+20];
	setp.eq.s32 	%p11, %r18, 0;
	@%p11 bra 	$L__BB0_18;
	shf.l.wrap.b32 	%r139, %r140, %r139, %r18;
	ld.local.u32 	%r75, [%rd11+16];
	shf.l.wrap.b32 	%r140, %r75, %r140, %r18;
$L__BB0_18:
	shr.u32 	%r76, %r139, 30;
	shf.l.wrap.b32 	%r77, %r140, %r139, 2;
	shl.b32 	%r78, %r140, 2;
	shr.u32 	%r79, %r77, 31;
	add.s32 	%r80, %r79, %r76;
	neg.s32 	%r81, %r80;
	setp.lt.s32 	%p12, %r14, 0;
	selp.b32 	%r141, %r81, %r80, %p12;
	xor.b32  	%r82, %r77, %r14;
	shr.s32 	%r83, %r77, 31;
	xor.b32  	%r84, %r83, %r77;
	xor.b32  	%r85, %r83, %r78;
	cvt.u64.u32 	%rd28, %r84;
	shl.b64 	%rd29, %rd28, 32;
	cvt.u64.u32 	%rd30, %r85;
	or.b64  	%rd31, %rd29, %rd30;
	cvt.rn.f64.s64 	%fd1, %rd31;
	mul.f64 	%fd2, %fd1, 0d3BF921FB54442D19;
	cvt.rn.f32.f64 	%f27, %fd2;
	neg.f32 	%f28, %f27;
	setp.lt.s32 	%p13, %r82, 0;
	selp.f32 	%f113, %f28, %f27, %p13;
	bra.uni 	$L__BB0_20;
$L__BB0_19:
	mov.f32 	%f29, 0f00000000;
	mul.rn.f32 	%f113, %f116, %f29;
	mov.b32 	%r141, 0;
$L__BB0_20:
	mul.f32 	%f30, %f113, %f113;
	fma.rn.f32 	%f31, %f30, 0f3C190000, 0f3B560000;
	fma.rn.f32 	%f32, %f31, %f30, 0f3CC70000;
	fma.rn.f32 	%f33, %f32, %f30, 0f3D5B0000;
	fma.rn.f32 	%f34, %f33, %f30, 0f3E089438;
	fma.rn.f32 	%f35, %f34, %f30, 0f3EAAAA88;
	mul.rn.f32 	%f36, %f30, %f113;
	fma.rn.f32 	%f37, %f35, %f36, %f113;
	abs.f32 	%f38, %f113;
	setp.eq.f32 	%p14, %f38, 0f3A00B43C;
	selp.f32 	%f39, %f113, %f37, %p14;
	and.b32  	%r87, %r141, 1;
	setp.eq.b32 	%p15, %r87, 1;
	neg.f32 	%f40, %f39;
	rcp.approx.ftz.f32 	%f41, %f40;
	selp.f32 	%f42, %f41, %f39, %p15;
	add.f32 	%f43, %f42, 0f3F800000;
	sqrt.rn.f32 	%f44, %f43;
	add.f32 	%f116, %f116, %f44;
	bra.uni 	$L__BB0_40;
$L__BB0_21:
	mul.f32 	%f45, %f116, 0f3F22F983;
	cvt.rni.s32.f32 	%r145, %f45;
	cvt.rn.f32.s32 	%f46, %r145;
	fma.rn.f32 	%f47, %f46, 0fBFC90FDA, %f116;
	fma.rn.f32 	%f48, %f46, 0fB3A22168, %f47;
	fma.rn.f32 	%f114, %f46, 0fA7C234C5, %f48;
	abs.f32 	%f10, %f116;
	setp.ltu.f32 	%p16, %f10, 0f47CE4780;
	@%p16 bra 	$L__BB0_29;
	setp.eq.f32 	%p17, %f10, 0f7F800000;
	@%p17 bra 	$L__BB0_28;
	mov.b32 	%r28, %f116;
	shl.b32 	%r89, %r28, 8;
	or.b32  	%r29, %r89, -2147483648;
	mov.b64 	%rd58, 0;
	mov.b32 	%r142, 0;
$L__BB0_24:
	.pragma "nounroll";
	mul.wide.u32 	%rd33, %r142, 4;
	mov.u64 	%rd34, __cudart_i2opi_f;
	add.s64 	%rd35, %rd34, %rd33;
	ld.global.nc.u32 	%r90, [%rd35];
	mad.wide.u32 	%rd36, %r90, %r29, %rd58;
	shr.u64 	%rd58, %rd36, 32;
	add.s64 	%rd37, %rd2, %rd33;
	st.local.u32 	[%rd37], %rd36;
	add.s32 	%r142, %r142, 1;
	setp.ne.s32 	%p18, %r142, 6;
	@%p18 bra 	$L__BB0_24;
	shr.u32 	%r91, %r28, 23;
	st.local.u32 	[%rd2+24], %rd58;
	and.b32  	%r32, %r91, 31;
	and.b32  	%r92, %r91, 224;
	add.s32 	%r93, %r92, -128;
	shr.u32 	%r94, %r93, 5;
	mul.wide.u32 	%rd38, %r94, 4;
	sub.s64 	%rd14, %rd2, %rd38;
	ld.local.u32 	%r143, [%rd14+24];
	ld.local.u32 	%r144, [%rd14+20];
	setp.eq.s32 	%p19, %r32, 0;
	@%p19 bra 	$L__BB0_27;
	shf.l.wrap.b32 	%r143, %r144, %r143, %r32;
	ld.local.u32 	%r95, [%rd14+16];
	shf.l.wrap.b32 	%r144, %r95, %r144, %r32;
$L__BB0_27:
	shr.u32 	%r96, %r143, 30;
	shf.l.wrap.b32 	%r97, %r144, %r143, 2;
	shl.b32 	%r98, %r144, 2;
	shr.u32 	%r99, %r97, 31;
	add.s32 	%r100, %r99, %r96;
	neg.s32 	%r101, %r100;
	setp.lt.s32 	%p20, %r28, 0;
	selp.b32 	%r145, %r101, %r100, %p20;
	xor.b32  	%r102, %r97, %r28;
	shr.s32 	%r103, %r97, 31;
	xor.b32  	%r104, %r103, %r97;
	xor.b32  	%r105, %r103, %r98;
	cvt.u64.u32 	%rd39, %r104;
	shl.b64 	%rd40, %rd39, 32;
	cvt.u64.u32 	%rd41, %r105;
	or.b64  	%rd42, %rd40, %rd41;
	cvt.rn.f64.s64 	%fd3, %rd42;
	mul.f64 	%fd4, %fd3, 0d3BF921FB54442D19;
	cvt.rn.f32.f64 	%f49, %fd4;
	neg.f32 	%f50, %f49;
	setp.lt.s32 	%p21, %r102, 0;
	selp.f32 	%f114, %f50, %f49, %p21;
	bra.uni 	$L__BB0_29;
$L__BB0_28:
	mov.f32 	%f51, 0f00000000;
	mul.rn.f32 	%f114, %f116, %f51;
	mov.b32 	%r145, 0;
$L__BB0_29:
	mul.rn.f32 	%f52, %f114, %f114;
	and.b32  	%r107, %r145, 1;
	setp.eq.b32 	%p22, %r107, 1;
	selp.f32 	%f53, 0f3F800000, %f114, %p22;
	fma.rn.f32 	%f54, %f52, %f53, 0f00000000;
	fma.rn.f32 	%f55, %f52, 0f37CBAC00, 0fBAB607ED;
	selp.f32 	%f56, %f55, 0fB94D4153, %p22;
	selp.f32 	%f57, 0f3D2AAABB, 0f3C0885E4, %p22;
	fma.rn.f32 	%f58, %f56, %f52, %f57;
	selp.f32 	%f59, 0fBEFFFFFF, 0fBE2AAAA8, %p22;
	fma.rn.f32 	%f60, %f58, %f52, %f59;
	fma.rn.f32 	%f61, %f60, %f54, %f53;
	and.b32  	%r108, %r145, 2;
	setp.eq.s32 	%p23, %r108, 0;
	mov.f32 	%f62, 0f00000000;
	sub.f32 	%f63, %f62, %f61;
	selp.f32 	%f64, %f61, %f63, %p23;
	add.f32 	%f65, %f64, 0f3F800000;
	sqrt.rn.f32 	%f66, %f65;
	add.f32 	%f116, %f116, %f66;
	bra.uni 	$L__BB0_40;
$L__BB0_30:
	mul.f32 	%f67, %f116, 0f3F22F983;
	cvt.rni.s32.f32 	%r149, %f67;
	cvt.rn.f32.s32 	%f68, %r149;
	fma.rn.f32 	%f69, %f68, 0fBFC90FDA, %f116;
	fma.rn.f32 	%f70, %f68, 0fB3A22168, %f69;
	fma.rn.f32 	%f115, %f68, 0fA7C234C5, %f70;
	abs.f32 	%f16, %f116;
	setp.ltu.f32 	%p24, %f16, 0f47CE4780;
	@%p24 bra 	$L__BB0_38;
	setp.eq.f32 	%p25, %f16, 0f7F800000;
	@%p25 bra 	$L__BB0_37;
	mov.b32 	%r42, %f116;
	shl.b32 	%r110, %r42, 8;
	or.b32  	%r43, %r110, -2147483648;
	mov.b64 	%rd59, 0;
	mov.b32 	%r146, 0;
$L__BB0_33:
	.pragma "nounroll";
	mul.wide.u32 	%rd44, %r146, 4;
	add.s64 	%rd46, %rd45, %rd44;
	ld.global.nc.u32 	%r111, [%rd46];
	mad.wide.u32 	%rd47, %r111, %r43, %rd59;
	shr.u64 	%rd59, %rd47, 32;
	add.s64 	%rd48, %rd3, %rd44;
	st.local.u32 	[%rd48], %rd47;
	add.s32 	%r146, %r146, 1;
	setp.ne.s32 	%p26, %r146, 6;
	@%p26 bra 	$L__BB0_33;
	shr.u32 	%r112, %r42, 23;
	st.local.u32 	[%rd3+24], %rd59;
	and.b32  	%r46, %r112, 31;
	and.b32  	%r113, %r112, 224;
	add.s32 	%r114, %r113, -128;
	shr.u32 	%r115, %r114, 5;
	mul.wide.u32 	%rd49, %r115, 4;
	sub.s64 	%rd17, %rd3, %rd49;
	ld.local.u32 	%r147, [%rd17+24];
	ld.local.u32 	%r148, [%rd17+20];
	setp.eq.s32 	%p27, %r46, 0;
	@%p27 bra 	$L__BB0_36;
	shf.l.wrap.b32 	%r147, %r148, %r147, %r46;
	ld.local.u32 	%r116, [%rd17+16];
	shf.l.wrap.b32 	%r148, %r116, %r148, %r46;
$L__BB0_36:
	shr.u32 	%r117, %r147, 30;
	shf.l.wrap.b32 	%r118, %r148, %r147, 2;
	shl.b32 	%r119, %r148, 2;
	shr.u32 	%r120, %r118, 31;
	add.s32 	%r121, %r120, %r117;
	neg.s32 	%r122, %r121;
	setp.lt.s32 	%p28, %r42, 0;
	selp.b32 	%r149, %r122, %r121, %p28;
	xor.b32  	%r123, %r118, %r42;
	shr.s32 	%r124, %r118, 31;
	xor.b32  	%r125, %r124, %r118;
	xor.b32  	%r126, %r124, %r119;
	cvt.u64.u32 	%rd50, %r125;
	shl.b64 	%rd51, %rd50, 32;
	cvt.u64.u32 	%rd52, %r126;
	or.b64  	%rd53, %rd51, %rd52;
	cvt.rn.f64.s64 	%fd5, %rd53;
	mul.f64 	%fd6, %fd5, 0d3BF921FB54442D19;
	cvt.rn.f32.f64 	%f71, %fd6;
	neg.f32 	%f72, %f71;
	setp.lt.s32 	%p29, %r123, 0;
	selp.f32 	%f115, %f72, %f71, %p29;
	bra.uni 	$L__BB0_38;
$L__BB0_37:
	mov.f32 	%f73, 0f00000000;
	mul.rn.f32 	%f115, %f116, %f73;
	mov.b32 	%r149, 0;
$L__BB0_38:
	add.s32 	%r128, %r149, 1;
	mul.rn.f32 	%f74, %f115, %f115;
	and.b32  	%r129, %r149, 1;
	setp.eq.b32 	%p30, %r129, 1;
	selp.f32 	%f75, %f115, 0f3F800000, %p30;
	fma.rn.f32 	%f76, %f74, %f75, 0f00000000;
	fma.rn.f32 	%f77, %f74, 0f37CBAC00, 0fBAB607ED;
	selp.f32 	%f78, 0fB94D4153, %f77, %p30;
	selp.f32 	%f79, 0f3C0885E4, 0f3D2AAABB, %p30;
	fma.rn.f32 	%f80, %f78, %f74, %f79;
	selp.f32 	%f81, 0fBE2AAAA8, 0fBEFFFFFF, %p30;
	fma.rn.f32 	%f82, %f80, %f74, %f81;
	fma.rn.f32 	%f83, %f82, %f76, %f75;
	and.b32  	%r130, %r128, 2;
	setp.eq.s32 	%p31, %r130, 0;
	mov.f32 	%f84, 0f00000000;
	sub.f32 	%f85, %f84, %f83;
	selp.f32 	%f86, %f83, %f85, %p31;
	add.f32 	%f87, %f86, 0f3F800000;
	sqrt.rn.f32 	%f88, %f87;
	add.f32 	%f116, %f116, %f88;
	bra.uni 	$L__BB0_40;
$L__BB0_39:
	setp.lt.f32 	%p32, %f116, 0f00800000;
	mul.f32 	%f89, %f116, 0f4B000000;
	selp.f32 	%f90, %f89, %f116, %p32;
	selp.f32 	%f91, 0fC1B80000, 0f00000000, %p32;
	mov.b32 	%r131, %f90;
	add.s32 	%r132, %r131, -1059760811;
	and.b32  	%r133, %r132, -8388608;
	sub.s32 	%r134, %r131, %r133;
	mov.b32 	%f92, %r134;
	cvt.rn.f32.s32 	%f93, %r133;
	fma.rn.f32 	%f94, %f93, 0f34000000, %f91;
	add.f32 	%f95, %f92, 0fBF800000;
	fma.rn.f32 	%f96, %f95, 0fBE055027, 0f3E1039F6;
	fma.rn.f32 	%f97, %f96, %f95, 0fBDF8CDCC;
	fma.rn.f32 	%f98, %f97, %f95, 0f3E0F2955;
	fma.rn.f32 	%f99, %f98, %f95, 0fBE2AD8B9;
	fma.rn.f32 	%f100, %f99, %f95, 0f3E4CED0B;
	fma.rn.f32 	%f101, %f100, %f95, 0fBE7FFF22;
	fma.rn.f32 	%f102, %f101, %f95, 0f3EAAAA78;
	fma.rn.f32 	%f103, %f102, %f95, 0fBF000000;
	mul.f32 	%f104, %f95, %f103;
	fma.rn.f32 	%f105, %f104, %f95, %f95;
	fma.rn.f32 	%f106, %f94, 0f3F317218, %f105;
	setp.gt.u32 	%p33, %r131, 2139095039;
	fma.rn.f32 	%f107, %f90, 0f7F800000, 0f7F800000;
	selp.f32 	%f108, %f107, %f106, %p33;
	setp.eq.f32 	%p34, %f90, 0f00000000;
	add.f32 	%f109, %f108, 0f3F800000;
	selp.f32 	%f110, 0fFF800000, %f109, %p34;
	sqrt.rn.f32 	%f111, %f110;
	add.f32 	%f116, %f116, %f111;
$L__BB0_40:
	add.s32 	%r137, %r137, 1;
	setp.ne.s32 	%p35, %r137, %r59;
	@%p35 bra 	$L__BB0_8;
	st.global.f32 	[%rd4], %f116;
	add.s32 	%r136, %r136, %r6;
	setp.lt.s32 	%p36, %r136, %r57;
	@%p36 bra 	$L__BB0_7;
	bra.uni 	$L__BB0_4;

}
	// .globl	_Z8kernel_BPfiii
.visible .entry _Z8kernel_BPfiii(
	.param .u64 .ptr .align 1 _Z8kernel_BPfiii_param_0,
	.param .u32 _Z8kernel_BPfiii_param_1,
	.param .u32 _Z8kernel_BPfiii_param_2,
	.param .u32 _Z8kernel_BPfiii_param_3
)
{
	.local .align 4 .b8 	__local_depot1[28];
	.reg .b64 	%SP;
	.reg .b64 	%SPL;
	.reg .pred 	%p<97>;
	.reg .b32 	%r<312>;
	.reg .b32 	%f<403>;
	.reg .b64 	%rd<106>;
	.reg .b64 	%fd<13>;

	mov.u64 	%SPL, __local_depot1;
	ld.param.u64 	%rd29, [_Z8kernel_BPfiii_param_0];
	ld.param.u32 	%r102, [_Z8kernel_BPfiii_param_1];
	ld.param.u32 	%r105, [_Z8kernel_BPfiii_param_2];
	ld.param.u32 	%r104, [_Z8kernel_BPfiii_param_3];
	cvta.to.global.u64 	%rd1, %rd29;
	add.u64 	%rd2, %SPL, 0;
	add.u64 	%rd3, %SPL, 0;
	add.u64 	%rd4, %SPL, 0;
	mov.u32 	%r106, %ctaid.x;
	mov.u32 	%r107, %ntid.x;
	mov.u32 	%r108, %tid.x;
	mad.lo.s32 	%r109, %r106, %r107, %r108;
	shl.b32 	%r295, %r109, 2;
	mov.u32 	%r110, %ctaid.y;
	mov.u32 	%r111, %ntid.y;
	mov.u32 	%r112, %tid.y;
	mad.lo.s32 	%r113, %r110, %r111, %r112;
	add.s32 	%r114, %r102, -3;
	setp.ge.s32 	%p1, %r295, %r114;
	setp.ge.s32 	%p2, %r113, %r105;
	or.pred  	%p3, %p1, %p2;
	@%p3 bra 	$L__BB1_29;
	mad.lo.s32 	%r213, %r102, %r113, %r295;
	mul.wide.s32 	%rd67, %r213, 4;
	add.s64 	%rd5, %rd1, %rd67;
	ld.global.f32 	%f389, [%rd5];
	ld.global.f32 	%f390, [%rd5+4];
	ld.global.f32 	%f391, [%rd5+8];
	ld.global.f32 	%f392, [%rd5+12];
	setp.lt.s32 	%p68, %r104, 1;
	@%p68 bra 	$L__BB1_28;
	mov.b32 	%r282, 0;
	mov.u64 	%rd89, __cudart_i2opi_f;
$L__BB1_3:
	setp.lt.f32 	%p69, %f389, 0f00800000;
	mul.f32 	%f293, %f389, 0f4B000000;
	selp.f32 	%f294, %f293, %f389, %p69;
	selp.f32 	%f295, 0fC1B80000, 0f00000000, %p69;
	mov.b32 	%r215, %f294;
	add.s32 	%r216, %r215, -1059760811;
	and.b32  	%r217, %r216, -8388608;
	sub.s32 	%r218, %r215, %r217;
	mov.b32 	%f296, %r218;
	cvt.rn.f32.s32 	%f297, %r217;
	fma.rn.f32 	%f298, %f297, 0f34000000, %f295;
	add.f32 	%f299, %f296, 0fBF800000;
	fma.rn.f32 	%f300, %f299, 0fBE055027, 0f3E1039F6;
	fma.rn.f32 	%f301, %f300, %f299, 0fBDF8CDCC;
	fma.rn.f32 	%f302, %f301, %f299, 0f3E0F2955;
	fma.rn.f32 	%f303, %f302, %f299, 0fBE2AD8B9;
	fma.rn.f32 	%f304, %f303, %f299, 0f3E4CED0B;
	fma.rn.f32 	%f305, %f304, %f299, 0fBE7FFF22;
	fma.rn.f32 	%f306, %f305, %f299, 0f3EAAAA78;
	fma.rn.f32 	%f307, %f306, %f299, 0fBF000000;
	mul.f32 	%f308, %f299, %f307;
	fma.rn.f32 	%f309, %f308, %f299, %f299;
	fma.rn.f32 	%f310, %f298, 0f3F317218, %f309;
	setp.gt.u32 	%p70, %r215, 2139095039;
	fma.rn.f32 	%f311, %f294, 0f7F800000, 0f7F800000;
	selp.f32 	%f312, %f311, %f310, %p70;
	setp.eq.f32 	%p71, %f294, 0f00000000;
	add.f32 	%f313, %f312, 0f3F800000;
	selp.f32 	%f314, 0fFF800000, %f313, %p71;
	sqrt.rn.f32 	%f315, %f314;
	add.f32 	%f389, %f389, %f315;
	mul.f32 	%f316, %f390, 0f3F22F983;
	cvt.rni.s32.f32 	%r286, %f316;
	cvt.rn.f32.s32 	%f317, %r286;
	fma.rn.f32 	%f318, %f317, 0fBFC90FDA, %f390;
	fma.rn.f32 	%f319, %f317, 0fB3A22168, %f318;
	fma.rn.f32 	%f386, %f317, 0fA7C234C5, %f319;
	abs.f32 	%f11, %f390;
	setp.ltu.f32 	%p72, %f11, 0f47CE4780;
	@%p72 bra 	$L__BB1_11;
	setp.neu.f32 	%p73, %f11, 0f7F800000;
	@%p73 bra 	$L__BB1_6;
	mov.f32 	%f322, 0f00000000;
	mul.rn.f32 	%f386, %f390, %f322;
	mov.b32 	%r286, 0;
	bra.uni 	$L__BB1_11;
$L__BB1_6:
	mov.b32 	%r5, %f390;
	shl.b32 	%r220, %r5, 8;
	or.b32  	%r6, %r220, -2147483648;
	mov.b64 	%rd100, 0;
	mov.b32 	%r283, 0;
	mov.u64 	%rd98, %rd89;
	mov.u64 	%rd99, %rd3;
$L__BB1_7:
	.pragma "nounroll";
	ld.global.nc.u32 	%r221, [%rd98];
	mad.wide.u32 	%rd70, %r221, %r6, %rd100;
	shr.u64 	%rd100, %rd70, 32;
	st.local.u32 	[%rd99], %rd70;
	add.s32 	%r283, %r283, 1;
	add.s64 	%rd99, %rd99, 4;
	add.s64 	%rd98, %rd98, 4;
	setp.ne.s32 	%p74, %r283, 6;
	@%p74 bra 	$L__BB1_7;
	shr.u32 	%r222, %r5, 23;
	st.local.u32 	[%rd3+24], %rd100;
	and.b32  	%r9, %r222, 31;
	and.b32  	%r223, %r222, 224;
	add.s32 	%r224, %r223, -128;
	shr.u32 	%r225, %r224, 5;
	mul.wide.u32 	%rd71, %r225, 4;
	sub.s64 	%rd12, %rd3, %rd71;
	ld.local.u32 	%r284, [%rd12+24];
	ld.local.u32 	%r285, [%rd12+20];
	setp.eq.s32 	%p75, %r9, 0;
	@%p75 bra 	$L__BB1_10;
	shf.l.wrap.b32 	%r284, %r285, %r284, %r9;
	ld.local.u32 	%r226, [%rd12+16];
	shf.l.wrap.b32 	%r285, %r226, %r285, %r9;
$L__BB1_10:
	shr.u32 	%r227, %r284, 30;
	shf.l.wrap.b32 	%r228, %r285, %r284, 2;
	shl.b32 	%r229, %r285, 2;
	shr.u32 	%r230, %r228, 31;
	add.s32 	%r231, %r230, %r227;
	neg.s32 	%r232, %r231;
	setp.lt.s32 	%p76, %r5, 0;
	selp.b32 	%r286, %r232, %r231, %p76;
	xor.b32  	%r233, %r228, %r5;
	shr.s32 	%r234, %r228, 31;
	xor.b32  	%r235, %r234, %r228;
	xor.b32  	%r236, %r234, %r229;
	cvt.u64.u32 	%rd72, %r235;
	shl.b64 	%rd73, %rd72, 32;
	cvt.u64.u32 	%rd74, %r236;
	or.b64  	%rd75, %rd73, %rd74;
	cvt.rn.f64.s64 	%fd7, %rd75;
	mul.f64 	%fd8, %fd7, 0d3BF921FB54442D19;
	cvt.rn.f32.f64 	%f320, %fd8;
	neg.f32 	%f321, %f320;
	setp.lt.s32 	%p77, %r233, 0;
	selp.f32 	%f386, %f321, %f320, %p77;
$L__BB1_11:
	add.s32 	%r238, %r286, 1;
	mul.rn.f32 	%f323, %f386, %f386;
	and.b32  	%r239, %r286, 1;
	setp.eq.b32 	%p78, %r239, 1;
	selp.f32 	%f324, %f386, 0f3F800000, %p78;
	fma.rn.f32 	%f325, %f323, %f324, 0f00000000;
	fma.rn.f32 	%f326, %f323, 0f37CBAC00, 0fBAB607ED;
	selp.f32 	%f327, 0fB94D4153, %f326, %p78;
	selp.f32 	%f328, 0f3C0885E4, 0f3D2AAABB, %p78;
	fma.rn.f32 	%f329, %f327, %f323, %f328;
	selp.f32 	%f330, 0fBE2AAAA8, 0fBEFFFFFF, %p78;
	fma.rn.f32 	%f331, %f329, %f323, %f330;
	fma.rn.f32 	%f332, %f331, %f325, %f324;
	and.b32  	%r240, %r238, 2;
	setp.eq.s32 	%p79, %r240, 0;
	mov.f32 	%f333, 0f00000000;
	sub.f32 	%f334, %f333, %f332;
	selp.f32 	%f335, %f332, %f334, %p79;
	add.f32 	%f336, %f335, 0f3F800000;
	sqrt.rn.f32 	%f337, %f336;
	add.f32 	%f390, %f390, %f337;
	mul.f32 	%f338, %f391, 0f3F22F983;
	cvt.rni.s32.f32 	%r290, %f338;
	cvt.rn.f32.s32 	%f339, %r290;
	fma.rn.f32 	%f340, %f339, 0fBFC90FDA, %f391;
	fma.rn.f32 	%f341, %f339, 0fB3A22168, %f340;
	fma.rn.f32 	%f387, %f339, 0fA7C234C5, %f341;
	abs.f32 	%f17, %f391;
	setp.ltu.f32 	%p80, %f17, 0f47CE4780;
	@%p80 bra 	$L__BB1_19;
	setp.neu.f32 	%p81, %f17, 0f7F800000;
	@%p81 bra 	$L__BB1_14;
	mov.f32 	%f344, 0f00000000;
	mul.rn.f32 	%f387, %f391, %f344;
	mov.b32 	%r290, 0;
	bra.uni 	$L__BB1_19;
$L__BB1_14:
	mov.b32 	%r19, %f391;
	shl.b32 	%r242, %r19, 8;
	or.b32  	%r20, %r242, -2147483648;
	mov.b64 	%rd101, 0;
	mov.b32 	%r287, 0;
$L__BB1_15:
	.pragma "nounroll";
	mul.wide.u32 	%rd77, %r287, 4;
	mov.u64 	%rd78, __cudart_i2opi_f;
	add.s64 	%rd79, %rd78, %rd77;
	ld.global.nc.u32 	%r243, [%rd79];
	mad.wide.u32 	%rd80, %r243, %r20, %rd101;
	shr.u64 	%rd101, %rd80, 32;
	add.s64 	%rd81, %rd2, %rd77;
	st.local.u32 	[%rd81], %rd80;
	add.s32 	%r287, %r287, 1;
	setp.ne.s32 	%p82, %r287, 6;
	@%p82 bra 	$L__BB1_15;
	shr.u32 	%r244, %r19, 23;
	st.local.u32 	[%rd2+24], %rd101;
	and.b32  	%r23, %r244, 31;
	and.b32  	%r245, %r244, 224;
	add.s32 	%r246, %r245, -128;
	shr.u32 	%r247, %r246, 5;
	mul.wide.u32 	%rd82, %r247, 4;
	sub.s64 	%rd15, %rd2, %rd82;
	ld.local.u32 	%r288, [%rd15+24];
	ld.local.u32 	%r289, [%rd15+20];
	setp.eq.s32 	%p83, %r23, 0;
	@%p83 bra 	$L__BB1_18;
	shf.l.wrap.b32 	%r288, %r289, %r288, %r23;
	ld.local.u32 	%r248, [%rd15+16];
	shf.l.wrap.b32 	%r289, %r248, %r289, %r23;
$L__BB1_18:
	shr.u32 	%r249, %r288, 30;
	shf.l.wrap.b32 	%r250, %r289, %r288, 2;
	shl.b32 	%r251, %r289, 2;
	shr.u32 	%r252, %r250, 31;
	add.s32 	%r253, %r252, %r249;
	neg.s32 	%r254, %r253;
	setp.lt.s32 	%p84, %r19, 0;
	selp.b32 	%r290, %r254, %r253, %p84;
	xor.b32  	%r255, %r250, %r19;
	shr.s32 	%r256, %r250, 31;
	xor.b32  	%r257, %r256, %r250;
	xor.b32  	%r258, %r256, %r251;
	cvt.u64.u32 	%rd83, %r257;
	shl.b64 	%rd84, %rd83, 32;
	cvt.u64.u32 	%rd85, %r258;
	or.b64  	%rd86, %rd84, %rd85;
	cvt.rn.f64.s64 	%fd9, %rd86;
	mul.f64 	%fd10, %fd9, 0d3BF921FB54442D19;
	cvt.rn.f32.f64 	%f342, %fd10;
	neg.f32 	%f343, %f342;
	setp.lt.s32 	%p85, %r255, 0;
	selp.f32 	%f387, %f343, %f342, %p85;
$L__BB1_19:
	mul.rn.f32 	%f345, %f387, %f387;
	and.b32  	%r260, %r290, 1;
	setp.eq.b32 	%p86, %r260, 1;
	selp.f32 	%f346, 0f3F800000, %f387, %p86;
	fma.rn.f32 	%f347, %f345, %f346, 0f00000000;
	fma.rn.f32 	%f348, %f345, 0f37CBAC00, 0fBAB607ED;
	selp.f32 	%f349, %f348, 0fB94D4153, %p86;
	selp.f32 	%f350, 0f3D2AAABB, 0f3C0885E4, %p86;
	fma.rn.f32 	%f351, %f349, %f345, %f350;
	selp.f32 	%f352, 0fBEFFFFFF, 0fBE2AAAA8, %p86;
	fma.rn.f32 	%f353, %f351, %f345, %f352;
	fma.rn.f32 	%f354, %f353, %f347, %f346;
	and.b32  	%r261, %r290, 2;
	setp.eq.s32 	%p87, %r261, 0;
	mov.f32 	%f355, 0f00000000;
	sub.f32 	%f356, %f355, %f354;
	selp.f32 	%f357, %f354, %f356, %p87;
	add.f32 	%f358, %f357, 0f3F800000;
	sqrt.rn.f32 	%f359, %f358;
	add.f32 	%f391, %f391, %f359;
	mul.f32 	%f360, %f392, 0f3F22F983;
	cvt.rni.s32.f32 	%r294, %f360;
	cvt.rn.f32.s32 	%f361, %r294;
	fma.rn.f32 	%f362, %f361, 0fBFC90FDA, %f392;
	fma.rn.f32 	%f363, %f361, 0fB3A22168, %f362;
	fma.rn.f32 	%f388, %f361, 0fA7C234C5, %f363;
	abs.f32 	%f23, %f392;
	setp.ltu.f32 	%p88, %f23, 0f47CE4780;
	@%p88 bra 	$L__BB1_27;
	setp.neu.f32 	%p89, %f23, 0f7F800000;
	@%p89 bra 	$L__BB1_22;
	mov.f32 	%f366, 0f00000000;
	mul.rn.f32 	%f388, %f392, %f366;
	mov.b32 	%r294, 0;
	bra.uni 	$L__BB1_27;
$L__BB1_22:
	mov.b32 	%r33, %f392;
	shl.b32 	%r263, %r33, 8;
	or.b32  	%r34, %r263, -2147483648;
	mov.b64 	%rd102, 0;
	mov.b32 	%r291, 0;
$L__BB1_23:
	.pragma "nounroll";
	mul.wide.u32 	%rd88, %r291, 4;
	add.s64 	%rd90, %rd89, %rd88;
	ld.global.nc.u32 	%r264, [%rd90];
	mad.wide.u32 	%rd91, %r264, %r34, %rd102;
	shr.u64 	%rd102, %rd91, 32;
	add.s64 	%rd92, %rd4, %rd88;
	st.local.u32 	[%rd92], %rd91;
	add.s32 	%r291, %r291, 1;
	setp.ne.s32 	%p90, %r291, 6;
	@%p90 bra 	$L__BB1_23;
	shr.u32 	%r265, %r33, 23;
	st.local.u32 	[%rd4+24], %rd102;
	and.b32  	%r37, %r265, 31;
	and.b32  	%r266, %r265, 224;
	add.s32 	%r267, %r266, -128;
	shr.u32 	%r268, %r267, 5;
	mul.wide.u32 	%rd93, %r268, 4;
	sub.s64 	%rd18, %rd4, %rd93;
	ld.local.u32 	%r292, [%rd18+24];
	ld.local.u32 	%r293, [%rd18+20];
	setp.eq.s32 	%p91, %r37, 0;
	@%p91 bra 	$L__BB1_26;
	shf.l.wrap.b32 	%r292, %r293, %r292, %r37;
	ld.local.u32 	%r269, [%rd18+16];
	shf.l.wrap.b32 	%r293, %r269, %r293, %r37;
$L__BB1_26:
	shr.u32 	%r270, %r292, 30;
	shf.l.wrap.b32 	%r271, %r293, %r292, 2;
	shl.b32 	%r272, %r293, 2;
	shr.u32 	%r273, %r271, 31;
	add.s32 	%r274, %r273, %r270;
	neg.s32 	%r275, %r274;
	setp.lt.s32 	%p92, %r33, 0;
	selp.b32 	%r294, %r275, %r274, %p92;
	xor.b32  	%r276, %r271, %r33;
	shr.s32 	%r277, %r271, 31;
	xor.b32  	%r278, %r277, %r271;
	xor.b32  	%r279, %r277, %r272;
	cvt.u64.u32 	%rd94, %r278;
	shl.b64 	%rd95, %rd94, 32;
	cvt.u64.u32 	%rd96, %r279;
	or.b64  	%rd97, %rd95, %rd96;
	cvt.rn.f64.s64 	%fd11, %rd97;
	mul.f64 	%fd12, %fd11, 0d3BF921FB54442D19;
	cvt.rn.f32.f64 	%f364, %fd12;
	neg.f32 	%f365, %f364;
	setp.lt.s32 	%p93, %r276, 0;
	selp.f32 	%f388, %f365, %f364, %p93;
$L__BB1_27:
	mul.f32 	%f367, %f388, %f388;
	fma.rn.f32 	%f368, %f367, 0f3C190000, 0f3B560000;
	fma.rn.f32 	%f369, %f368, %f367, 0f3CC70000;
	fma.rn.f32 	%f370, %f369, %f367, 0f3D5B0000;
	fma.rn.f32 	%f371, %f370, %f367, 0f3E089438;
	fma.rn.f32 	%f372, %f371, %f367, 0f3EAAAA88;
	mul.rn.f32 	%f373, %f367, %f388;
	fma.rn.f32 	%f374, %f372, %f373, %f388;
	abs.f32 	%f375, %f388;
	setp.eq.f32 	%p94, %f375, 0f3A00B43C;
	selp.f32 	%f376, %f388, %f374, %p94;
	and.b32  	%r281, %r294, 1;
	setp.eq.b32 	%p95, %r281, 1;
	neg.f32 	%f377, %f376;
	rcp.approx.ftz.f32 	%f378, %f377;
	selp.f32 	%f379, %f378, %f376, %p95;
	add.f32 	%f380, %f379, 0f3F800000;
	sqrt.rn.f32 	%f381, %f380;
	add.f32 	%f392, %f392, %f381;
	add.s32 	%r282, %r282, 1;
	setp.ne.s32 	%p96, %r282, %r104;
	@%p96 bra 	$L__BB1_3;
$L__BB1_28:
	st.global.f32 	[%rd5], %f389;
	st.global.f32 	[%rd5+4], %f390;
	st.global.f32 	[%rd5+8], %f391;
	st.global.f32 	[%rd5+12], %f392;
	bra.uni 	$L__BB1_76;
$L__BB1_29:
	setp.ge.s32 	%p4, %r113, %r105;
	setp.ge.s32 	%p5, %r295, %r102;
	or.pred  	%p6, %p4, %p5;
	@%p6 bra 	$L__BB1_76;
	mul.lo.s32 	%r47, %r102, %r113;
	and.b32  	%r48, %r104, 3;
	and.b32  	%r49, %r104, 2147483644;
	mov.u64 	%rd47, __cudart_i2opi_f;
$L__BB1_31:
	add.s32 	%r115, %r295, %r47;
	mul.wide.s32 	%rd33, %r115, 4;
	add.s64 	%rd19, %rd1, %rd33;
	ld.global.f32 	%f402, [%rd19];
	and.b32  	%r116, %r295, 3;
	setp.ne.s32 	%p7, %r116, 0;
	@%p7 bra 	$L__BB1_40;
	setp.lt.s32 	%p40, %r104, 1;
	@%p40 bra 	$L__BB1_75;
	setp.lt.u32 	%p41, %r104, 4;
	@%p41 bra 	$L__BB1_36;
	mov.b32 	%r296, 0;
$L__BB1_35:
	setp.lt.f32 	%p42, %f402, 0f00800000;
	mul.f32 	%f129, %f402, 0f4B000000;
	selp.f32 	%f130, %f129, %f402, %p42;
	selp.f32 	%f131, 0fC1B80000, 0f00000000, %p42;
	mov.b32 	%r185, %f130;
	add.s32 	%r186, %r185, -1059760811;
	and.b32  	%r187, %r186, -8388608;
	sub.s32 	%r188, %r185, %r187;
	mov.b32 	%f132, %r188;
	cvt.rn.f32.s32 	%f133, %r187;
	fma.rn.f32 	%f134, %f133, 0f34000000, %f131;
	add.f32 	%f135, %f132, 0fBF800000;
	fma.rn.f32 	%f136, %f135, 0fBE055027, 0f3E1039F6;
	fma.rn.f32 	%f137, %f136, %f135, 0fBDF8CDCC;
	fma.rn.f32 	%f138, %f137, %f135, 0f3E0F2955;
	fma.rn.f32 	%f139, %f138, %f135, 0fBE2AD8B9;
	fma.rn.f32 	%f140, %f139, %f135, 0f3E4CED0B;
	fma.rn.f32 	%f141, %f140, %f135, 0fBE7FFF22;
	fma.rn.f32 	%f142, %f141, %f135, 0f3EAAAA78;
	fma.rn.f32 	%f143, %f142, %f135, 0fBF000000;
	mul.f32 	%f144, %f135, %f143;
	fma.rn.f32 	%f145, %f144, %f135, %f135;
	fma.rn.f32 	%f146, %f134, 0f3F317218, %f145;
	setp.gt.u32 	%p43, %r185, 2139095039;
	fma.rn.f32 	%f147, %f130, 0f7F800000, 0f7F800000;
	selp.f32 	%f148, %f147, %f146, %p43;
	setp.eq.f32 	%p44, %f130, 0f00000000;
	add.f32 	%f149, %f148, 0f3F800000;
	selp.f32 	%f150, 0fFF800000, %f149, %p44;
	sqrt.rn.f32 	%f151, %f150;
	add.f32 	%f152, %f402, %f151;
	setp.lt.f32 	%p45, %f152, 0f00800000;
	mul.f32 	%f153, %f152, 0f4B000000;
	selp.f32 	%f154, %f153, %f152, %p45;
	selp.f32 	%f155, 0fC1B80000, 0f00000000, %p45;
	mov.b32 	%r189, %f154;
	add.s32 	%r190, %r189, -1059760811;
	and.b32  	%r191, %r190, -8388608;
	sub.s32 	%r192, %r189, %r191;
	mov.b32 	%f156, %r192;
	cvt.rn.f32.s32 	%f157, %r191;
	fma.rn.f32 	%f158, %f157, 0f34000000, %f155;
	add.f32 	%f159, %f156, 0fBF800000;
	fma.rn.f32 	%f160, %f159, 0fBE055027, 0f3E1039F6;
	fma.rn.f32 	%f161, %f160, %f159, 0fBDF8CDCC;
	fma.rn.f32 	%f162, %f161, %f159, 0f3E0F2955;
	fma.rn.f32 	%f163, %f162, %f159, 0fBE2AD8B9;
	fma.rn.f32 	%f164, %f163, %f159, 0f3E4CED0B;
	fma.rn.f32 	%f165, %f164, %f159, 0fBE7FFF22;
	fma.rn.f32 	%f166, %f165, %f159, 0f3EAAAA78;
	fma.rn.f32 	%f167, %f166, %f159, 0fBF000000;
	mul.f32 	%f168, %f159, %f167;
	fma.rn.f32 	%f169, %f168, %f159, %f159;
	fma.rn.f32 	%f170, %f158, 0f3F317218, %f169;
	setp.gt.u32 	%p46, %r189, 2139095039;
	fma.rn.f32 	%f171, %f154, 0f7F800000, 0f7F800000;
	selp.f32 	%f172, %f171, %f170, %p46;
	setp.eq.f32 	%p47, %f154, 0f00000000;
	add.f32 	%f173, %f172, 0f3F800000;
	selp.f32 	%f174, 0fFF800000, %f173, %p47;
	sqrt.rn.f32 	%f175, %f174;
	add.f32 	%f176, %f152, %f175;
	setp.lt.f32 	%p48, %f176, 0f00800000;
	mul.f32 	%f177, %f176, 0f4B000000;
	selp.f32 	%f178, %f177, %f176, %p48;
	selp.f32 	%f179, 0fC1B80000, 0f00000000, %p48;
	mov.b32 	%r193, %f178;
	add.s32 	%r194, %r193, -1059760811;
	and.b32  	%r195, %r194, -8388608;
	sub.s32 	%r196, %r193, %r195;
	mov.b32 	%f180, %r196;
	cvt.rn.f32.s32 	%f181, %r195;
	fma.rn.f32 	%f182, %f181, 0f34000000, %f179;
	add.f32 	%f183, %f180, 0fBF800000;
	fma.rn.f32 	%f184, %f183, 0fBE055027, 0f3E1039F6;
	fma.rn.f32 	%f185, %f184, %f183, 0fBDF8CDCC;
	fma.rn.f32 	%f186, %f185, %f183, 0f3E0F2955;
	fma.rn.f32 	%f187, %f186, %f183, 0fBE2AD8B9;
	fma.rn.f32 	%f188, %f187, %f183, 0f3E4CED0B;
	fma.rn.f32 	%f189, %f188, %f183, 0fBE7FFF22;
	fma.rn.f32 	%f190, %f189, %f183, 0f3EAAAA78;
	fma.rn.f32 	%f191, %f190, %f183, 0fBF000000;
	mul.f32 	%f192, %f183, %f191;
	fma.rn.f32 	%f193, %f192, %f183, %f183;
	fma.rn.f32 	%f194, %f182, 0f3F317218, %f193;
	setp.gt.u32 	%p49, %r193, 2139095039;
	fma.rn.f32 	%f195, %f178, 0f7F800000, 0f7F800000;
	selp.f32 	%f196, %f195, %f194, %p49;
	setp.eq.f32 	%p50, %f178, 0f00000000;
	add.f32 	%f197, %f196, 0f3F800000;
	selp.f32 	%f198, 0fFF800000, %f197, %p50;
	sqrt.rn.f32 	%f199, %f198;
	add.f32 	%f200, %f176, %f199;
	setp.lt.f32 	%p51, %f200, 0f00800000;
	mul.f32 	%f201, %f200, 0f4B000000;
	selp.f32 	%f202, %f201, %f200, %p51;
	selp.f32 	%f203, 0fC1B80000, 0f00000000, %p51;
	mov.b32 	%r197, %f202;
	add.s32 	%r198, %r197, -1059760811;
	and.b32  	%r199, %r198, -8388608;
	sub.s32 	%r200, %r197, %r199;
	mov.b32 	%f204, %r200;
	cvt.rn.f32.s32 	%f205, %r199;
	fma.rn.f32 	%f206, %f205, 0f34000000, %f203;
	add.f32 	%f207, %f204, 0fBF800000;
	fma.rn.f32 	%f208, %f207, 0fBE055027, 0f3E1039F6;
	fma.rn.f32 	%f209, %f208, %f207, 0fBDF8CDCC;
	fma.rn.f32 	%f210, %f209, %f207, 0f3E0F2955;
	fma.rn.f32 	%f211, %f210, %f207, 0fBE2AD8B9;
	fma.rn.f32 	%f212, %f211, %f207, 0f3E4CED0B;
	fma.rn.f32 	%f213, %f212, %f207, 0fBE7FFF22;
	fma.rn.f32 	%f214, %f213, %f207, 0f3EAAAA78;
	fma.rn.f32 	%f215, %f214, %f207, 0fBF000000;
	mul.f32 	%f216, %f207, %f215;
	fma.rn.f32 	%f217, %f216, %f207, %f207;
	fma.rn.f32 	%f218, %f206, 0f3F317218, %f217;
	setp.gt.u32 	%p52, %r197, 2139095039;
	fma.rn.f32 	%f219, %f202, 0f7F800000, 0f7F800000;
	selp.f32 	%f220, %f219, %f218, %p52;
	setp.eq.f32 	%p53, %f202, 0f00000000;
	add.f32 	%f221, %f220, 0f3F800000;
	selp.f32 	%f222, 0fFF800000, %f221, %p53;
	sqrt.rn.f32 	%f223, %f222;
	add.f32 	%f402, %f200, %f223;
	add.s32 	%r296, %r296, 4;
	setp.eq.s32 	%p54, %r296, %r49;
	@%p54 bra 	$L__BB1_36;
	bra.uni 	$L__BB1_35;
$L__BB1_36:
	setp.eq.s32 	%p55, %r48, 0;
	@%p55 bra 	$L__BB1_75;
	setp.eq.s32 	%p56, %r48, 1;
	setp.lt.f32 	%p57, %f402, 0f00800000;
	mul.f32 	%f224, %f402, 0f4B000000;
	selp.f32 	%f225, %f224, %f402, %p57;
	selp.f32 	%f226, 0fC1B80000, 0f00000000, %p57;
	mov.b32 	%r201, %f225;
	add.s32 	%r202, %r201, -1059760811;
	and.b32  	%r203, %r202, -8388608;
	sub.s32 	%r204, %r201, %r203;
	mov.b32 	%f227, %r204;
	cvt.rn.f32.s32 	%f228, %r203;
	fma.rn.f32 	%f229, %f228, 0f34000000, %f226;
	add.f32 	%f230, %f227, 0fBF800000;
	fma.rn.f32 	%f231, %f230, 0fBE055027, 0f3E1039F6;
	fma.rn.f32 	%f232, %f231, %f230, 0fBDF8CDCC;
	fma.rn.f32 	%f233, %f232, %f230, 0f3E0F2955;
	fma.rn.f32 	%f234, %f233, %f230, 0fBE2AD8B9;
	fma.rn.f32 	%f235, %f234, %f230, 0f3E4CED0B;
	fma.rn.f32 	%f236, %f235, %f230, 0fBE7FFF22;
	fma.rn.f32 	%f237, %f236, %f230, 0f3EAAAA78;
	fma.rn.f32 	%f238, %f237, %f230, 0fBF000000;
	mul.f32 	%f239, %f230, %f238;
	fma.rn.f32 	%f240, %f239, %f230, %f230;
	fma.rn.f32 	%f241, %f229, 0f3F317218, %f240;
	setp.gt.u32 	%p58, %r201, 2139095039;
	fma.rn.f32 	%f242, %f225, 0f7F800000, 0f7F800000;
	selp.f32 	%f243, %f242, %f241, %p58;
	setp.eq.f32 	%p59, %f225, 0f00000000;
	add.f32 	%f244, %f243, 0f3F800000;
	selp.f32 	%f245, 0fFF800000, %f244, %p59;
	sqrt.rn.f32 	%f246, %f245;
	add.f32 	%f402, %f402, %f246;
	@%p56 bra 	$L__BB1_75;
	setp.eq.s32 	%p60, %r48, 2;
	setp.lt.f32 	%p61, %f402, 0f00800000;
	mul.f32 	%f247, %f402, 0f4B000000;
	selp.f32 	%f248, %f247, %f402, %p61;
	selp.f32 	%f249, 0fC1B80000, 0f00000000, %p61;
	mov.b32 	%r205, %f248;
	add.s32 	%r206, %r205, -1059760811;
	and.b32  	%r207, %r206, -8388608;
	sub.s32 	%r208, %r205, %r207;
	mov.b32 	%f250, %r208;
	cvt.rn.f32.s32 	%f251, %r207;
	fma.rn.f32 	%f252, %f251, 0f34000000, %f249;
	add.f32 	%f253, %f250, 0fBF800000;
	fma.rn.f32 	%f254, %f253, 0fBE055027, 0f3E1039F6;
	fma.rn.f32 	%f255, %f254, %f253, 0fBDF8CDCC;
	fma.rn.f32 	%f256, %f255, %f253, 0f3E0F2955;
	fma.rn.f32 	%f257, %f256, %f253, 0fBE2AD8B9;
	fma.rn.f32 	%f258, %f257, %f253, 0f3E4CED0B;
	fma.rn.f32 	%f259, %f258, %f253, 0fBE7FFF22;
	fma.rn.f32 	%f260, %f259, %f253, 0f3EAAAA78;
	fma.rn.f32 	%f261, %f260, %f253, 0fBF000000;
	mul.f32 	%f262, %f253, %f261;
	fma.rn.f32 	%f263, %f262, %f253, %f253;
	fma.rn.f32 	%f264, %f252, 0f3F317218, %f263;
	setp.gt.u32 	%p62, %r205, 2139095039;
	fma.rn.f32 	%f265, %f248, 0f7F800000, 0f7F800000;
	selp.f32 	%f266, %f265, %f264, %p62;
	setp.eq.f32 	%p63, %f248, 0f00000000;
	add.f32 	%f267, %f266, 0f3F800000;
	selp.f32 	%f268, 0fFF800000, %f267, %p63;
	sqrt.rn.f32 	%f269, %f268;
	add.f32 	%f402, %f402, %f269;
	@%p60 bra 	$L__BB1_75;
	setp.lt.f32 	%p64, %f402, 0f00800000;
	mul.f32 	%f270, %f402, 0f4B000000;
	selp.f32 	%f271, %f270, %f402, %p64;
	selp.f32 	%f272, 0fC1B80000, 0f00000000, %p64;
	mov.b32 	%r209, %f271;
	add.s32 	%r210, %r209, -1059760811;
	and.b32  	%r211, %r210, -8388608;
	sub.s32 	%r212, %r209, %r211;
	mov.b32 	%f273, %r212;
	cvt.rn.f32.s32 	%f274, %r211;
	fma.rn.f32 	%f275, %f274, 0f34000000, %f272;
	add.f32 	%f276, %f273, 0fBF800000;
	fma.rn.f32 	%f277, %f276, 0fBE055027, 0f3E1039F6;
	fma.rn.f32 	%f278, %f277, %f276, 0fBDF8CDCC;
	fma.rn.f32 	%f279, %f278, %f276, 0f3E0F2955;
	fma.rn.f32 	%f280, %f279, %f276, 0fBE2AD8B9;
	fma.rn.f32 	%f281, %f280, %f276, 0f3E4CED0B;
	fma.rn.f32 	%f282, %f281, %f276, 0fBE7FFF22;
	fma.rn.f32 	%f283, %f282, %f276, 0f3EAAAA78;
	fma.rn.f32 	%f284, %f283, %f276, 0fBF000000;
	mul.f32 	%f285, %f276, %f284;
	fma.rn.f32 	%f286, %f285, %f276, %f276;
	fma.rn.f32 	%f287, %f275, 0f3F317218, %f286;
	setp.gt.u32 	%p65, %r209, 2139095039;
	fma.rn.f32 	%f288, %f271, 0f7F800000, 0f7F800000;
	selp.f32 	%f289, %f288, %f287, %p65;
	setp.eq.f32 	%p66, %f271, 0f00000000;
	add.f32 	%f290, %f289, 0f3F800000;
	selp.f32 	%f291, 0fFF800000, %f290, %p66;
	sqrt.rn.f32 	%f292, %f291;
	add.f32 	%f402, %f402, %f292;
	bra.uni 	$L__BB1_75;
$L__BB1_40:
	and.b32  	%r117, %r295, -2147483645;
	setp.eq.s32 	%p8, %r117, 1;
	@%p8 bra 	$L__BB1_47;
	setp.ne.s32 	%p9, %r117, 2;
	@%p9 bra 	$L__BB1_52;
	setp.lt.s32 	%p10, %r104, 1;
	@%p10 bra 	$L__BB1_75;
	mov.b32 	%r302, 0;
$L__BB1_44:
	mul.f32 	%f62, %f402, 0f3F22F983;
	cvt.rni.s32.f32 	%r306, %f62;
	cvt.rn.f32.s32 	%f63, %r306;
	fma.rn.f32 	%f64, %f63, 0fBFC90FDA, %f402;
	fma.rn.f32 	%f65, %f63, 0fB3A22168, %f64;
	fma.rn.f32 	%f397, %f63, 0fA7C234C5, %f65;
	abs.f32 	%f44, %f402;
	setp.ltu.f32 	%p11, %f44, 0f47CE4780;
	@%p11 bra 	$L__BB1_68;
	setp.neu.f32 	%p12, %f44, 0f7F800000;
	@%p12 bra 	$L__BB1_63;
	mov.f32 	%f68, 0f00000000;
	mul.rn.f32 	%f397, %f402, %f68;
	mov.b32 	%r306, 0;
	bra.uni 	$L__BB1_68;
$L__BB1_47:
	setp.lt.s32 	%p20, %r104, 1;
	@%p20 bra 	$L__BB1_75;
	mov.b32 	%r297, 0;
$L__BB1_49:
	mul.f32 	%f84, %f402, 0f3F22F983;
	cvt.rni.s32.f32 	%r301, %f84;
	cvt.rn.f32.s32 	%f85, %r301;
	fma.rn.f32 	%f86, %f85, 0fBFC90FDA, %f402;
	fma.rn.f32 	%f87, %f85, 0fB3A22168, %f86;
	fma.rn.f32 	%f395, %f85, 0fA7C234C5, %f87;
	abs.f32 	%f37, %f402;
	setp.ltu.f32 	%p21, %f37, 0f47CE4780;
	@%p21 bra 	$L__BB1_62;
	setp.neu.f32 	%p22, %f37, 0f7F800000;
	@%p22 bra 	$L__BB1_57;
	mov.f32 	%f90, 0f00000000;
	mul.rn.f32 	%f395, %f402, %f90;
	mov.b32 	%r301, 0;
	bra.uni 	$L__BB1_62;
$L__BB1_52:
	setp.lt.s32 	%p30, %r104, 1;
	@%p30 bra 	$L__BB1_75;
	mov.b32 	%r307, 0;
$L__BB1_54:
	mul.f32 	%f106, %f402, 0f3F22F983;
	cvt.rni.s32.f32 	%r311, %f106;
	cvt.rn.f32.s32 	%f107, %r311;
	fma.rn.f32 	%f108, %f107, 0fBFC90FDA, %f402;
	fma.rn.f32 	%f109, %f107, 0fB3A22168, %f108;
	fma.rn.f32 	%f399, %f107, 0fA7C234C5, %f109;
	abs.f32 	%f51, %f402;
	setp.ltu.f32 	%p31, %f51, 0f47CE4780;
	@%p31 bra 	$L__BB1_74;
	setp.neu.f32 	%p32, %f51, 0f7F800000;
	@%p32 bra 	$L__BB1_69;
	mov.f32 	%f112, 0f00000000;
	mul.rn.f32 	%f399, %f402, %f112;
	mov.b32 	%r311, 0;
	bra.uni 	$L__BB1_74;
$L__BB1_57:
	mov.b32 	%r55, %f402;
	shl.b32 	%r142, %r55, 8;
	or.b32  	%r56, %r142, -2147483648;
	mov.b64 	%rd103, 0;
	mov.b32 	%r298, 0;
$L__BB1_58:
	.pragma "nounroll";
	mul.wide.u32 	%rd46, %r298, 4;
	add.s64 	%rd48, %rd47, %rd46;
	ld.global.nc.u32 	%r143, [%rd48];
	mad.wide.u32 	%rd49, %r143, %r56, %rd103;
	shr.u64 	%rd103, %rd49, 32;
	add.s64 	%rd50, %rd4, %rd46;
	st.local.u32 	[%rd50], %rd49;
	add.s32 	%r298, %r298, 1;
	setp.ne.s32 	%p23, %r298, 6;
	@%p23 bra 	$L__BB1_58;
	shr.u32 	%r144, %r55, 23;
	st.local.u32 	[%rd4+24], %rd103;
	and.b32  	%r59, %r144, 31;
	and.b32  	%r145, %r144, 224;
	add.s32 	%r146, %r145, -128;
	shr.u32 	%r147, %r146, 5;
	mul.wide.u32 	%rd51, %r147, 4;
	sub.s64 	%rd22, %rd4, %rd51;
	ld.local.u32 	%r299, [%rd22+24];
	ld.local.u32 	%r300, [%rd22+20];
	setp.eq.s32 	%p24, %r59, 0;
	@%p24 bra 	$L__BB1_61;
	shf.l.wrap.b32 	%r299, %r300, %r299, %r59;
	ld.local.u32 	%r148, [%rd22+16];
	shf.l.wrap.b32 	%r300, %r148, %r300, %r59;
$L__BB1_61:
	shr.u32 	%r149, %r299, 30;
	shf.l.wrap.b32 	%r150, %r300, %r299, 2;
	shl.b32 	%r151, %r300, 2;
	shr.u32 	%r152, %r150, 31;
	add.s32 	%r153, %r152, %r149;
	neg.s32 	%r154, %r153;
	setp.lt.s32 	%p25, %r55, 0;
	selp.b32 	%r301, %r154, %r153, %p25;
	xor.b32  	%r155, %r150, %r55;
	shr.s32 	%r156, %r150, 31;
	xor.b32  	%r157, %r156, %r150;
	xor.b32  	%r158, %r156, %r151;
	cvt.u64.u32 	%rd52, %r157;
	shl.b64 	%rd53, %rd52, 32;
	cvt.u64.u32 	%rd54, %r158;
	or.b64  	%rd55, %rd53, %rd54;
	cvt.rn.f64.s64 	%fd3, %rd55;
	mul.f64 	%fd4, %fd3, 0d3BF921FB54442D19;
	cvt.rn.f32.f64 	%f88, %fd4;
	neg.f32 	%f89, %f88;
	setp.lt.s32 	%p26, %r155, 0;
	selp.f32 	%f395, %f89, %f88, %p26;
$L__BB1_62:
	add.s32 	%r160, %r301, 1;
	mul.rn.f32 	%f91, %f395, %f395;
	and.b32  	%r161, %r301, 1;
	setp.eq.b32 	%p27, %r161, 1;
	selp.f32 	%f92, %f395, 0f3F800000, %p27;
	fma.rn.f32 	%f93, %f91, %f92, 0f00000000;
	fma.rn.f32 	%f94, %f91, 0f37CBAC00, 0fBAB607ED;
	selp.f32 	%f95, 0fB94D4153, %f94, %p27;
	selp.f32 	%f96, 0f3C0885E4, 0f3D2AAABB, %p27;
	fma.rn.f32 	%f97, %f95, %f91, %f96;
	selp.f32 	%f98, 0fBE2AAAA8, 0fBEFFFFFF, %p27;
	fma.rn.f32 	%f99, %f97, %f91, %f98;
	fma.rn.f32 	%f100, %f99, %f93, %f92;
	and.b32  	%r162, %r160, 2;
	setp.eq.s32 	%p28, %r162, 0;
	mov.f32 	%f101, 0f00000000;
	sub.f32 	%f102, %f101, %f100;
	selp.f32 	%f103, %f100, %f102, %p28;
	add.f32 	%f104, %f103, 0f3F800000;
	sqrt.rn.f32 	%f105, %f104;
	add.f32 	%f402, %f402, %f105;
	add.s32 	%r297, %r297, 1;
	setp.eq.s32 	%p29, %r297, %r104;
	@%p29 bra 	$L__BB1_75;
	bra.uni 	$L__BB1_49;
$L__BB1_63:
	mov.b32 	%r71, %f402;
	shl.b32 	%r120, %r71, 8;
	or.b32  	%r72, %r120, -2147483648;
	mov.b64 	%rd104, 0;
	mov.b32 	%r303, 0;
$L__BB1_64:
	.pragma "nounroll";
	mul.wide.u32 	%rd35, %r303, 4;
	add.s64 	%rd37, %rd47, %rd35;
	ld.global.nc.u32 	%r121, [%rd37];
	mad.wide.u32 	%rd38, %r121, %r72, %rd104;
	shr.u64 	%rd104, %rd38, 32;
	add.s64 	%rd39, %rd3, %rd35;
	st.local.u32 	[%rd39], %rd38;
	add.s32 	%r303, %r303, 1;
	setp.ne.s32 	%p13, %r303, 6;
	@%p13 bra 	$L__BB1_64;
	shr.u32 	%r122, %r71, 23;
	st.local.u32 	[%rd3+24], %rd104;
	and.b32  	%r75, %r122, 31;
	and.b32  	%r123, %r122, 224;
	add.s32 	%r124, %r123, -128;
	shr.u32 	%r125, %r124, 5;
	mul.wide.u32 	%rd40, %r125, 4;
	sub.s64 	%rd25, %rd3, %rd40;
	ld.local.u32 	%r304, [%rd25+24];
	ld.local.u32 	%r305, [%rd25+20];
	setp.eq.s32 	%p14, %r75, 0;
	@%p14 bra 	$L__BB1_67;
	shf.l.wrap.b32 	%r304, %r305, %r304, %r75;
	ld.local.u32 	%r126, [%rd25+16];
	shf.l.wrap.b32 	%r305, %r126, %r305, %r75;
$L__BB1_67:
	shr.u32 	%r127, %r304, 30;
	shf.l.wrap.b32 	%r128, %r305, %r304, 2;
	shl.b32 	%r129, %r305, 2;
	shr.u32 	%r130, %r128, 31;
	add.s32 	%r131, %r130, %r127;
	neg.s32 	%r132, %r131;
	setp.lt.s32 	%p15, %r71, 0;
	selp.b32 	%r306, %r132, %r131, %p15;
	xor.b32  	%r133, %r128, %r71;
	shr.s32 	%r134, %r128, 31;
	xor.b32  	%r135, %r134, %r128;
	xor.b32  	%r136, %r134, %r129;
	cvt.u64.u32 	%rd41, %r135;
	shl.b64 	%rd42, %rd41, 32;
	cvt.u64.u32 	%rd43, %r136;
	or.b64  	%rd44, %rd42, %rd43;
	cvt.rn.f64.s64 	%fd1, %rd44;
	mul.f64 	%fd2, %fd1, 0d3BF921FB54442D19;
	cvt.rn.f32.f64 	%f66, %fd2;
	neg.f32 	%f67, %f66;
	setp.lt.s32 	%p16, %r133, 0;
	selp.f32 	%f397, %f67, %f66, %p16;
$L__BB1_68:
	mul.rn.f32 	%f69, %f397, %f397;
	and.b32  	%r138, %r306, 1;
	setp.eq.b32 	%p17, %r138, 1;
	selp.f32 	%f70, 0f3F800000, %f397, %p17;
	fma.rn.f32 	%f71, %f69, %f70, 0f00000000;
	fma.rn.f32 	%f72, %f69, 0f37CBAC00, 0fBAB607ED;
	selp.f32 	%f73, %f72, 0fB94D4153, %p17;
	selp.f32 	%f74, 0f3D2AAABB, 0f3C0885E4, %p17;
	fma.rn.f32 	%f75, %f73, %f69, %f74;
	selp.f32 	%f76, 0fBEFFFFFF, 0fBE2AAAA8, %p17;
	fma.rn.f32 	%f77, %f75, %f69, %f76;
	fma.rn.f32 	%f78, %f77, %f71, %f70;
	and.b32  	%r139, %r306, 2;
	setp.eq.s32 	%p18, %r139, 0;
	mov.f32 	%f79, 0f00000000;
	sub.f32 	%f80, %f79, %f78;
	selp.f32 	%f81, %f78, %f80, %p18;
	add.f32 	%f82, %f81, 0f3F800000;
	sqrt.rn.f32 	%f83, %f82;
	add.f32 	%f402, %f402, %f83;
	add.s32 	%r302, %r302, 1;
	setp.eq.s32 	%p19, %r302, %r104;
	@%p19 bra 	$L__BB1_75;
	bra.uni 	$L__BB1_44;
$L__BB1_69:
	mov.b32 	%r87, %f402;
	shl.b32 	%r165, %r87, 8;
	or.b32  	%r88, %r165, -2147483648;
	mov.b64 	%rd105, 0;
	mov.b32 	%r308, 0;
$L__BB1_70:
	.pragma "nounroll";
	mul.wide.u32 	%rd57, %r308, 4;
	add.s64 	%rd59, %rd47, %rd57;
	ld.global.nc.u32 	%r166, [%rd59];
	mad.wide.u32 	%rd60, %r166, %r88, %rd105;
	shr.u64 	%rd105, %rd60, 32;
	add.s64 	%rd61, %rd2, %rd57;
	st.local.u32 	[%rd61], %rd60;
	add.s32 	%r308, %r308, 1;
	setp.ne.s32 	%p33, %r308, 6;
	@%p33 bra 	$L__BB1_70;
	shr.u32 	%r167, %r87, 23;
	st.local.u32 	[%rd2+24], %rd105;
	and.b32  	%r91, %r167, 31;
	and.b32  	%r168, %r167, 224;
	add.s32 	%r169, %r168, -128;
	shr.u32 	%r170, %r169, 5;
	mul.wide.u32 	%rd62, %r170, 4;
	sub.s64 	%rd28, %rd2, %rd62;
	ld.local.u32 	%r309, [%rd28+24];
	ld.local.u32 	%r310, [%rd28+20];
	setp.eq.s32 	%p34, %r91, 0;
	@%p34 bra 	$L__BB1_73;
	shf.l.wrap.b32 	%r309, %r310, %r309, %r91;
	ld.local.u32 	%r171, [%rd28+16];
	shf.l.wrap.b32 	%r310, %r171, %r310, %r91;
$L__BB1_73:
	shr.u32 	%r172, %r309, 30;
	shf.l.wrap.b32 	%r173, %r310, %r309, 2;
	shl.b32 	%r174, %r310, 2;
	shr.u32 	%r175, %r173, 31;
	add.s32 	%r176, %r175, %r172;
	neg.s32 	%r177, %r176;
	setp.lt.s32 	%p35, %r87, 0;
	selp.b32 	%r311, %r177, %r176, %p35;
	xor.b32  	%r178, %r173, %r87;
	shr.s32 	%r179, %r173, 31;
	xor.b32  	%r180, %r179, %r173;
	xor.b32  	%r181, %r179, %r174;
	cvt.u64.u32 	%rd63, %r180;
	shl.b64 	%rd64, %rd63, 32;
	cvt.u64.u32 	%rd65, %r181;
	or.b64  	%rd66, %rd64, %rd65;
	cvt.rn.f64.s64 	%fd5, %rd66;
	mul.f64 	%fd6, %fd5, 0d3BF921FB54442D19;
	cvt.rn.f32.f64 	%f110, %fd6;
	neg.f32 	%f111, %f110;
	setp.lt.s32 	%p36, %r178, 0;
	selp.f32 	%f399, %f111, %f110, %p36;
$L__BB1_74:
	mul.f32 	%f113, %f399, %f399;
	fma.rn.f32 	%f114, %f113, 0f3C190000, 0f3B560000;
	fma.rn.f32 	%f115, %f114, %f113, 0f3CC70000;
	fma.rn.f32 	%f116, %f115, %f113, 0f3D5B0000;
	fma.rn.f32 	%f117, %f116, %f113, 0f3E089438;
	fma.rn.f32 	%f118, %f117, %f113, 0f3EAAAA88;
	mul.rn.f32 	%f119, %f113, %f399;
	fma.rn.f32 	%f120, %f118, %f119, %f399;
	abs.f32 	%f121, %f399;
	setp.eq.f32 	%p37, %f121, 0f3A00B43C;
	selp.f32 	%f122, %f399, %f120, %p37;
	and.b32  	%r183, %r311, 1;
	setp.eq.b32 	%p38, %r183, 1;
	neg.f32 	%f123, %f122;
	rcp.approx.ftz.f32 	%f124, %f123;
	selp.f32 	%f125, %f124, %f122, %p38;
	add.f32 	%f126, %f125, 0f3F800000;
	sqrt.rn.f32 	%f127, %f126;
	add.f32 	%f402, %f402, %f127;
	add.s32 	%r307, %r307, 1;
	setp.eq.s32 	%p39, %r307, %r104;
	@%p39 bra 	$L__BB1_75;
	bra.uni 	$L__BB1_54;
$L__BB1_75:
	st.global.f32 	[%rd19], %f402;
	add.s32 	%r295, %r295, 1;
	setp.ne.s32 	%p67, %r295, %r102;
	@%p67 bra 	$L__BB1_31;
$L__BB1_76:
	ret;

}
	// .globl	_Z9kernel_B2Pfiii
.visible .entry _Z9kernel_B2Pfiii(
	.param .u64 .ptr .align 1 _Z9kernel_B2Pfiii_param_0,
	.param .u32 _Z9kernel_B2Pfiii_param_1,
	.param .u32 _Z9kernel_B2Pfiii_param_2,
	.param .u32 _Z9kernel_B2Pfiii_param_3
)
{
	.local .align 4 .b8 	__local_depot2[28];
	.reg .b64 	%SP;
	.reg .b64 	%SPL;
	.reg .pred 	%p<33>;
	.reg .b32 	%r<147>;
	.reg .b32 	%f<132>;
	.reg .b64 	%rd<59>;
	.reg .b64 	%fd<7>;

	mov.u64 	%SPL, __local_depot2;
	ld.param.u64 	%rd18, [_Z9kernel_B2Pfiii_param_0];
	ld.param.u32 	%r47, [_Z9kernel_B2Pfiii_param_1];
	ld.param.u32 	%r49, [_Z9kernel_B2Pfiii_param_2];
	ld.param.u32 	%r48, [_Z9kernel_B2Pfiii_param_3];
	add.u64 	%rd1, %SPL, 0;
	add.u64 	%rd2, %SPL, 0;
	add.u64 	%rd3, %SPL, 0;
	mov.u32 	%r51, %ctaid.x;
	mov.u32 	%r52, %ntid.x;
	mov.u32 	%r53, %tid.x;
	mad.lo.s32 	%r1, %r51, %r52, %r53;
	mov.u32 	%r54, %ctaid.y;
	mov.u32 	%r55, %ntid.y;
	mov.u32 	%r56, %tid.y;
	mad.lo.s32 	%r57, %r54, %r55, %r56;
	shl.b32 	%r58, %r1, 2;
	add.s32 	%r59, %r47, -3;
	setp.ge.s32 	%p1, %r58, %r59;
	setp.ge.s32 	%p2, %r57, %r49;
	or.pred  	%p3, %p1, %p2;
	@%p3 bra 	$L__BB2_29;
	cvta.to.global.u64 	%rd22, %rd18;
	mul.lo.s32 	%r60, %r47, %r57;
	shr.s32 	%r61, %r60, 31;
	shr.u32 	%r62, %r61, 30;
	add.s32 	%r63, %r60, %r62;
	shr.s32 	%r64, %r63, 2;
	add.s32 	%r65, %r64, %r1;
	mul.wide.s32 	%rd23, %r65, 16;
	add.s64 	%rd4, %rd22, %rd23;
	ld.global.v4.f32 	{%f131, %f130, %f129, %f128}, [%rd4];
	setp.lt.s32 	%p4, %r48, 1;
	@%p4 bra 	$L__BB2_28;
	mov.b32 	%r134, 0;
	mov.u64 	%rd45, __cudart_i2opi_f;
$L__BB2_3:
	setp.lt.f32 	%p5, %f131, 0f00800000;
	mul.f32 	%f32, %f131, 0f4B000000;
	selp.f32 	%f33, %f32, %f131, %p5;
	selp.f32 	%f34, 0fC1B80000, 0f00000000, %p5;
	mov.b32 	%r67, %f33;
	add.s32 	%r68, %r67, -1059760811;
	and.b32  	%r69, %r68, -8388608;
	sub.s32 	%r70, %r67, %r69;
	mov.b32 	%f35, %r70;
	cvt.rn.f32.s32 	%f36, %r69;
	fma.rn.f32 	%f37, %f36, 0f34000000, %f34;
	add.f32 	%f38, %f35, 0fBF800000;
	fma.rn.f32 	%f39, %f38, 0fBE055027, 0f3E1039F6;
	fma.rn.f32 	%f40, %f39, %f38, 0fBDF8CDCC;
	fma.rn.f32 	%f41, %f40, %f38, 0f3E0F2955;
	fma.rn.f32 	%f42, %f41, %f38, 0fBE2AD8B9;
	fma.rn.f32 	%f43, %f42, %f38, 0f3E4CED0B;
	fma.rn.f32 	%f44, %f43, %f38, 0fBE7FFF22;
	fma.rn.f32 	%f45, %f44, %f38, 0f3EAAAA78;
	fma.rn.f32 	%f46, %f45, %f38, 0fBF000000;
	mul.f32 	%f47, %f38, %f46;
	fma.rn.f32 	%f48, %f47, %f38, %f38;
	fma.rn.f32 	%f49, %f37, 0f3F317218, %f48;
	setp.gt.u32 	%p6, %r67, 2139095039;
	fma.rn.f32 	%f50, %f33, 0f7F800000, 0f7F800000;
	selp.f32 	%f51, %f50, %f49, %p6;
	setp.eq.f32 	%p7, %f33, 0f00000000;
	add.f32 	%f52, %f51, 0f3F800000;
	selp.f32 	%f53, 0fFF800000, %f52, %p7;
	sqrt.rn.f32 	%f54, %f53;
	add.f32 	%f131, %f131, %f54;
	mul.f32 	%f55, %f130, 0f3F22F983;
	cvt.rni.s32.f32 	%r138, %f55;
	cvt.rn.f32.s32 	%f56, %r138;
	fma.rn.f32 	%f57, %f56, 0fBFC90FDA, %f130;
	fma.rn.f32 	%f58, %f56, 0fB3A22168, %f57;
	fma.rn.f32 	%f125, %f56, 0fA7C234C5, %f58;
	abs.f32 	%f11, %f130;
	setp.ltu.f32 	%p8, %f11, 0f47CE4780;
	@%p8 bra 	$L__BB2_11;
	setp.neu.f32 	%p9, %f11, 0f7F800000;
	@%p9 bra 	$L__BB2_6;
	mov.f32 	%f61, 0f00000000;
	mul.rn.f32 	%f125, %f130, %f61;
	mov.b32 	%r138, 0;
	bra.uni 	$L__BB2_11;
$L__BB2_6:
	mov.b32 	%r5, %f130;
	shl.b32 	%r72, %r5, 8;
	or.b32  	%r6, %r72, -2147483648;
	mov.b64 	%rd56, 0;
	mov.b32 	%r135, 0;
	mov.u64 	%rd54, %rd45;
	mov.u64 	%rd55, %rd3;
$L__BB2_7:
	.pragma "nounroll";
	ld.global.nc.u32 	%r73, [%rd54];
	mad.wide.u32 	%rd26, %r73, %r6, %rd56;
	shr.u64 	%rd56, %rd26, 32;
	st.local.u32 	[%rd55], %rd26;
	add.s32 	%r135, %r135, 1;
	add.s64 	%rd55, %rd55, 4;
	add.s64 	%rd54, %rd54, 4;
	setp.ne.s32 	%p10, %r135, 6;
	@%p10 bra 	$L__BB2_7;
	shr.u32 	%r74, %r5, 23;
	st.local.u32 	[%rd3+24], %rd56;
	and.b32  	%r9, %r74, 31;
	and.b32  	%r75, %r74, 224;
	add.s32 	%r76, %r75, -128;
	shr.u32 	%r77, %r76, 5;
	mul.wide.u32 	%rd27, %r77, 4;
	sub.s64 	%rd11, %rd3, %rd27;
	ld.local.u32 	%r136, [%rd11+24];
	ld.local.u32 	%r137, [%rd11+20];
	setp.eq.s32 	%p11, %r9, 0;
	@%p11 bra 	$L__BB2_10;
	shf.l.wrap.b32 	%r136, %r137, %r136, %r9;
	ld.local.u32 	%r78, [%rd11+16];
	shf.l.wrap.b32 	%r137, %r78, %r137, %r9;
$L__BB2_10:
	shr.u32 	%r79, %r136, 30;
	shf.l.wrap.b32 	%r80, %r137, %r136, 2;
	shl.b32 	%r81, %r137, 2;
	shr.u32 	%r82, %r80, 31;
	add.s32 	%r83, %r82, %r79;
	neg.s32 	%r84, %r83;
	setp.lt.s32 	%p12, %r5, 0;
	selp.b32 	%r138, %r84, %r83, %p12;
	xor.b32  	%r85, %r80, %r5;
	shr.s32 	%r86, %r80, 31;
	xor.b32  	%r87, %r86, %r80;
	xor.b32  	%r88, %r86, %r81;
	cvt.u64.u32 	%rd28, %r87;
	shl.b64 	%rd29, %rd28, 32;
	cvt.u64.u32 	%rd30, %r88;
	or.b64  	%rd31, %rd29, %rd30;
	cvt.rn.f64.s64 	%fd1, %rd31;
	mul.f64 	%fd2, %fd1, 0d3BF921FB54442D19;
	cvt.rn.f32.f64 	%f59, %fd2;
	neg.f32 	%f60, %f59;
	setp.lt.s32 	%p13, %r85, 0;
	selp.f32 	%f125, %f60, %f59, %p13;
$L__BB2_11:
	add.s32 	%r90, %r138, 1;
	mul.rn.f32 	%f62, %f125, %f125;
	and.b32  	%r91, %r138, 1;
	setp.eq.b32 	%p14, %r91, 1;
	selp.f32 	%f63, %f125, 0f3F800000, %p14;
	fma.rn.f32 	%f64, %f62, %f63, 0f00000000;
	fma.rn.f32 	%f65, %f62, 0f37CBAC00, 0fBAB607ED;
	selp.f32 	%f66, 0fB94D4153, %f65, %p14;
	selp.f32 	%f67, 0f3C0885E4, 0f3D2AAABB, %p14;
	fma.rn.f32 	%f68, %f66, %f62, %f67;
	selp.f32 	%f69, 0fBE2AAAA8, 0fBEFFFFFF, %p14;
	fma.rn.f32 	%f70, %f68, %f62, %f69;
	fma.rn.f32 	%f71, %f70, %f64, %f63;
	and.b32  	%r92, %r90, 2;
	setp.eq.s32 	%p15, %r92, 0;
	mov.f32 	%f72, 0f00000000;
	sub.f32 	%f73, %f72, %f71;
	selp.f32 	%f74, %f71, %f73, %p15;
	add.f32 	%f75, %f74, 0f3F800000;
	sqrt.rn.f32 	%f76, %f75;
	add.f32 	%f130, %f130, %f76;
	mul.f32 	%f77, %f129, 0f3F22F983;
	cvt.rni.s32.f32 	%r142, %f77;
	cvt.rn.f32.s32 	%f78, %r142;
	fma.rn.f32 	%f79, %f78, 0fBFC90FDA, %f129;
	fma.rn.f32 	%f80, %f78, 0fB3A22168, %f79;
	fma.rn.f32 	%f126, %f78, 0fA7C234C5, %f80;
	abs.f32 	%f17, %f129;
	setp.ltu.f32 	%p16, %f17, 0f47CE4780;
	@%p16 bra 	$L__BB2_19;
	setp.neu.f32 	%p17, %f17, 0f7F800000;
	@%p17 bra 	$L__BB2_14;
	mov.f32 	%f83, 0f00000000;
	mul.rn.f32 	%f126, %f129, %f83;
	mov.b32 	%r142, 0;
	bra.uni 	$L__BB2_19;
$L__BB2_14:
	mov.b32 	%r19, %f129;
	shl.b32 	%r94, %r19, 8;
	or.b32  	%r20, %r94, -2147483648;
	mov.b64 	%rd57, 0;
	mov.b32 	%r139, 0;
$L__BB2_15:
	.pragma "nounroll";
	mul.wide.u32 	%rd33, %r139, 4;
	mov.u64 	%rd34, __cudart_i2opi_f;
	add.s64 	%rd35, %rd34, %rd33;
	ld.global.nc.u32 	%r95, [%rd35];
	mad.wide.u32 	%rd36, %r95, %r20, %rd57;
	shr.u64 	%rd57, %rd36, 32;
	add.s64 	%rd37, %rd2, %rd33;
	st.local.u32 	[%rd37], %rd36;
	add.s32 	%r139, %r139, 1;
	setp.ne.s32 	%p18, %r139, 6;
	@%p18 bra 	$L__BB2_15;
	shr.u32 	%r96, %r19, 23;
	st.local.u32 	[%rd2+24], %rd57;
	and.b32  	%r23, %r96, 31;
	and.b32  	%r97, %r96, 224;
	add.s32 	%r98, %r97, -128;
	shr.u32 	%r99, %r98, 5;
	mul.wide.u32 	%rd38, %r99, 4;
	sub.s64 	%rd14, %rd2, %rd38;
	ld.local.u32 	%r140, [%rd14+24];
	ld.local.u32 	%r141, [%rd14+20];
	setp.eq.s32 	%p19, %r23, 0;
	@%p19 bra 	$L__BB2_18;
	shf.l.wrap.b32 	%r140, %r141, %r140, %r23;
	ld.local.u32 	%r100, [%rd14+16];
	shf.l.wrap.b32 	%r141, %r100, %r141, %r23;
$L__BB2_18:
	shr.u32 	%r101, %r140, 30;
	shf.l.wrap.b32 	%r102, %r141, %r140, 2;
	shl.b32 	%r103, %r141, 2;
	shr.u32 	%r104, %r102, 31;
	add.s32 	%r105, %r104, %r101;
	neg.s32 	%r106, %r105;
	setp.lt.s32 	%p20, %r19, 0;
	selp.b32 	%r142, %r106, %r105, %p20;
	xor.b32  	%r107, %r102, %r19;
	shr.s32 	%r108, %r102, 31;
	xor.b32  	%r109, %r108, %r102;
	xor.b32  	%r110, %r108, %r103;
	cvt.u64.u32 	%rd39, %r109;
	shl.b64 	%rd40, %rd39, 32;
	cvt.u64.u32 	%rd41, %r110;
	or.b64  	%rd42, %rd40, %rd41;
	cvt.rn.f64.s64 	%fd3, %rd42;
	mul.f64 	%fd4, %fd3, 0d3BF921FB54442D19;
	cvt.rn.f32.f64 	%f81, %fd4;
	neg.f32 	%f82, %f81;
	setp.lt.s32 	%p21, %r107, 0;
	selp.f32 	%f126, %f82, %f81, %p21;
$L__BB2_19:
	mul.rn.f32 	%f84, %f126, %f126;
	and.b32  	%r112, %r142, 1;
	setp.eq.b32 	%p22, %r112, 1;
	selp.f32 	%f85, 0f3F800000, %f126, %p22;
	fma.rn.f32 	%f86, %f84, %f85, 0f00000000;
	fma.rn.f32 	%f87, %f84, 0f37CBAC00, 0fBAB607ED;
	selp.f32 	%f88, %f87, 0fB94D4153, %p22;
	selp.f32 	%f89, 0f3D2AAABB, 0f3C0885E4, %p22;
	fma.rn.f32 	%f90, %f88, %f84, %f89;
	selp.f32 	%f91, 0fBEFFFFFF, 0fBE2AAAA8, %p22;
	fma.rn.f32 	%f92, %f90, %f84, %f91;
	fma.rn.f32 	%f93, %f92, %f86, %f85;
	and.b32  	%r113, %r142, 2;
	setp.eq.s32 	%p23, %r113, 0;
	mov.f32 	%f94, 0f00000000;
	sub.f32 	%f95, %f94, %f93;
	selp.f32 	%f96, %f93, %f95, %p23;
	add.f32 	%f97, %f96, 0f3F800000;
	sqrt.rn.f32 	%f98, %f97;
	add.f32 	%f129, %f129, %f98;
	mul.f32 	%f99, %f128, 0f3F22F983;
	cvt.rni.s32.f32 	%r146, %f99;
	cvt.rn.f32.s32 	%f100, %r146;
	fma.rn.f32 	%f101, %f100, 0fBFC90FDA, %f128;
	fma.rn.f32 	%f102, %f100, 0fB3A22168, %f101;
	fma.rn.f32 	%f127, %f100, 0fA7C234C5, %f102;
	abs.f32 	%f23, %f128;
	setp.ltu.f32 	%p24, %f23, 0f47CE4780;
	@%p24 bra 	$L__BB2_27;
	setp.neu.f32 	%p25, %f23, 0f7F800000;
	@%p25 bra 	$L__BB2_22;
	mov.f32 	%f105, 0f00000000;
	mul.rn.f32 	%f127, %f128, %f105;
	mov.b32 	%r146, 0;
	bra.uni 	$L__BB2_27;
$L__BB2_22:
	mov.b32 	%r33, %f128;
	shl.b32 	%r115, %r33, 8;
	or.b32  	%r34, %r115, -2147483648;
	mov.b64 	%rd58, 0;
	mov.b32 	%r143, 0;
$L__BB2_23:
	.pragma "nounroll";
	mul.wide.u32 	%rd44, %r143, 4;
	add.s64 	%rd46, %rd45, %rd44;
	ld.global.nc.u32 	%r116, [%rd46];
	mad.wide.u32 	%rd47, %r116, %r34, %rd58;
	shr.u64 	%rd58, %rd47, 32;
	add.s64 	%rd48, %rd1, %rd44;
	st.local.u32 	[%rd48], %rd47;
	add.s32 	%r143, %r143, 1;
	setp.ne.s32 	%p26, %r143, 6;
	@%p26 bra 	$L__BB2_23;
	shr.u32 	%r117, %r33, 23;
	st.local.u32 	[%rd1+24], %rd58;
	and.b32  	%r37, %r117, 31;
	and.b32  	%r118, %r117, 224;
	add.s32 	%r119, %r118, -128;
	shr.u32 	%r120, %r119, 5;
	mul.wide.u32 	%rd49, %r120, 4;
	sub.s64 	%rd17, %rd1, %rd49;
	ld.local.u32 	%r144, [%rd17+24];
	ld.local.u32 	%r145, [%rd17+20];
	setp.eq.s32 	%p27, %r37, 0;
	@%p27 bra 	$L__BB2_26;
	shf.l.wrap.b32 	%r144, %r145, %r144, %r37;
	ld.local.u32 	%r121, [%rd17+16];
	shf.l.wrap.b32 	%r145, %r121, %r145, %r37;
$L__BB2_26:
	shr.u32 	%r122, %r144, 30;
	shf.l.wrap.b32 	%r123, %r145, %r144, 2;
	shl.b32 	%r124, %r145, 2;
	shr.u32 	%r125, %r123, 31;
	add.s32 	%r126, %r125, %r122;
	neg.s32 	%r127, %r126;
	setp.lt.s32 	%p28, %r33, 0;
	selp.b32 	%r146, %r127, %r126, %p28;
	xor.b32  	%r128, %r123, %r33;
	shr.s32 	%r129, %r123, 31;
	xor.b32  	%r130, %r129, %r123;
	xor.b32  	%r131, %r129, %r124;
	cvt.u64.u32 	%rd50, %r130;
	shl.b64 	%rd51, %rd50, 32;
	cvt.u64.u32 	%rd52, %r131;
	or.b64  	%rd53, %rd51, %rd52;
	cvt.rn.f64.s64 	%fd5, %rd53;
	mul.f64 	%fd6, %fd5, 0d3BF921FB54442D19;
	cvt.rn.f32.f64 	%f103, %fd6;
	neg.f32 	%f104, %f103;
	setp.lt.s32 	%p29, %r128, 0;
	selp.f32 	%f127, %f104, %f103, %p29;
$L__BB2_27:
	mul.f32 	%f106, %f127, %f127;
	fma.rn.f32 	%f107, %f106, 0f3C190000, 0f3B560000;
	fma.rn.f32 	%f108, %f107, %f106, 0f3CC70000;
	fma.rn.f32 	%f109, %f108, %f106, 0f3D5B0000;
	fma.rn.f32 	%f110, %f109, %f106, 0f3E089438;
	fma.rn.f32 	%f111, %f110, %f106, 0f3EAAAA88;
	mul.rn.f32 	%f112, %f106, %f127;
	fma.rn.f32 	%f113, %f111, %f112, %f127;
	abs.f32 	%f114, %f127;
	setp.eq.f32 	%p30, %f114, 0f3A00B43C;
	selp.f32 	%f115, %f127, %f113, %p30;
	and.b32  	%r133, %r146, 1;
	setp.eq.b32 	%p31, %r133, 1;
	neg.f32 	%f116, %f115;
	rcp.approx.ftz.f32 	%f117, %f116;
	selp.f32 	%f118, %f117, %f115, %p31;
	add.f32 	%f119, %f118, 0f3F800000;
	sqrt.rn.f32 	%f120, %f119;
	add.f32 	%f128, %f128, %f120;
	add.s32 	%r134, %r134, 1;
	setp.ne.s32 	%p32, %r134, %r48;
	@%p32 bra 	$L__BB2_3;
$L__BB2_28:
	st.global.v4.f32 	[%rd4], {%f131, %f130, %f129, %f128};
$L__BB2_29:
	ret;

}
	// .globl	_Z11kernel_testPfiii
.visible .entry _Z11kernel_testPfiii(
	.param .u64 .ptr .align 1 _Z11kernel_testPfiii_param_0,
	.param .u32 _Z11kernel_testPfiii_param_1,
	.param .u32 _Z11kernel_testPfiii_param_2,
	.param .u32 _Z11kernel_testPfiii_param_3
)
{
	.reg .pred 	%p<24>;
	.reg .b32 	%r<46>;
	.reg .b32 	%f<133>;
	.reg .b64 	%rd<5>;

	ld.param.u64 	%rd2, [_Z11kernel_testPfiii_param_0];
	ld.param.u32 	%r10, [_Z11kernel_testPfiii_param_1];
	ld.param.u32 	%r12, [_Z11kernel_testPfiii_param_2];
	ld.param.u32 	%r11, [_Z11kernel_testPfiii_param_3];
	mov.u32 	%r14, %ctaid.x;
	mov.u32 	%r15, %ntid.x;
	mov.u32 	%r16, %tid.x;
	mad.lo.s32 	%r17, %r14, %r15, %r16;
	shl.b32 	%r1, %r17, 2;
	mov.u32 	%r18, %ctaid.y;
	mov.u32 	%r19, %ntid.y;
	mov.u32 	%r20, %tid.y;
	mad.lo.s32 	%r21, %r18, %r19, %r20;
	setp.ge.s32 	%p1, %r1, %r10;
	setp.ge.s32 	%p2, %r21, %r12;
	or.pred  	%p3, %p1, %p2;
	@%p3 bra 	$L__BB3_9;
	cvta.to.global.u64 	%rd3, %rd2;
	mad.lo.s32 	%r22, %r10, %r21, %r1;
	mul.wide.s32 	%rd4, %r22, 4;
	add.s64 	%rd1, %rd3, %rd4;
	ld.global.f32 	%f132, [%rd1];
	setp.lt.s32 	%p4, %r11, 1;
	@%p4 bra 	$L__BB3_8;
	and.b32  	%r3, %r11, 3;
	setp.lt.u32 	%p5, %r11, 4;
	@%p5 bra 	$L__BB3_5;
	and.b32  	%r23, %r11, 2147483644;
	neg.s32 	%r44, %r23;
$L__BB3_4:
	setp.lt.f32 	%p6, %f132, 0f00800000;
	mul.f32 	%f10, %f132, 0f4B000000;
	selp.f32 	%f11, %f10, %f132, %p6;
	selp.f32 	%f12, 0fC1B80000, 0f00000000, %p6;
	mov.b32 	%r24, %f11;
	add.s32 	%r25, %r24, -1059760811;
	and.b32  	%r26, %r25, -8388608;
	sub.s32 	%r27, %r24, %r26;
	mov.b32 	%f13, %r27;
	cvt.rn.f32.s32 	%f14, %r26;
	fma.rn.f32 	%f15, %f14, 0f34000000, %f12;
	add.f32 	%f16, %f13, 0fBF800000;
	fma.rn.f32 	%f17, %f16, 0fBE055027, 0f3E1039F6;
	fma.rn.f32 	%f18, %f17, %f16, 0fBDF8CDCC;
	fma.rn.f32 	%f19, %f18, %f16, 0f3E0F2955;
	fma.rn.f32 	%f20, %f19, %f16, 0fBE2AD8B9;
	fma.rn.f32 	%f21, %f20, %f16, 0f3E4CED0B;
	fma.rn.f32 	%f22, %f21, %f16, 0fBE7FFF22;
	fma.rn.f32 	%f23, %f22, %f16, 0f3EAAAA78;
	fma.rn.f32 	%f24, %f23, %f16, 0fBF000000;
	mul.f32 	%f25, %f16, %f24;
	fma.rn.f32 	%f26, %f25, %f16, %f16;
	fma.rn.f32 	%f27, %f15, 0f3F317218, %f26;
	setp.gt.u32 	%p7, %r24, 2139095039;
	fma.rn.f32 	%f28, %f11, 0f7F800000, 0f7F800000;
	selp.f32 	%f29, %f28, %f27, %p7;
	setp.eq.f32 	%p8, %f11, 0f00000000;
	add.f32 	%f30, %f29, 0f3F800000;
	selp.f32 	%f31, 0fFF800000, %f30, %p8;
	sqrt.rn.f32 	%f32, %f31;
	add.f32 	%f33, %f132, %f32;
	setp.lt.f32 	%p9, %f33, 0f00800000;
	mul.f32 	%f34, %f33, 0f4B000000;
	selp.f32 	%f35, %f34, %f33, %p9;
	selp.f32 	%f36, 0fC1B80000, 0f00000000, %p9;
	mov.b32 	%r28, %f35;
	add.s32 	%r29, %r28, -1059760811;
	and.b32  	%r30, %r29, -8388608;
	sub.s32 	%r31, %r28, %r30;
	mov.b32 	%f37, %r31;
	cvt.rn.f32.s32 	%f38, %r30;
	fma.rn.f32 	%f39, %f38, 0f34000000, %f36;
	add.f32 	%f40, %f37, 0fBF800000;
	fma.rn.f32 	%f41, %f40, 0fBE055027, 0f3E1039F6;
	fma.rn.f32 	%f42, %f41, %f40, 0fBDF8CDCC;
	fma.rn.f32 	%f43, %f42, %f40, 0f3E0F2955;
	fma.rn.f32 	%f44, %f43, %f40, 0fBE2AD8B9;
	fma.rn.f32 	%f45, %f44, %f40, 0f3E4CED0B;
	fma.rn.f32 	%f46, %f45, %f40, 0fBE7FFF22;
	fma.rn.f32 	%f47, %f46, %f40, 0f3EAAAA78;
	fma.rn.f32 	%f48, %f47, %f40, 0fBF000000;
	mul.f32 	%f49, %f40, %f48;
	fma.rn.f32 	%f50, %f49, %f40, %f40;
	fma.rn.f32 	%f51, %f39, 0f3F317218, %f50;
	setp.gt.u32 	%p10, %r28, 2139095039;
	fma.rn.f32 	%f52, %f35, 0f7F800000, 0f7F800000;
	selp.f32 	%f53, %f52, %f51, %p10;
	setp.eq.f32 	%p11, %f35, 0f00000000;
	add.f32 	%f54, %f53, 0f3F800000;
	selp.f32 	%f55, 0fFF800000, %f54, %p11;
	sqrt.rn.f32 	%f56, %f55;
	add.f32 	%f57, %f33, %f56;
	setp.lt.f32 	%p12, %f57, 0f00800000;
	mul.f32 	%f58, %f57, 0f4B000000;
	selp.f32 	%f59, %f58, %f57, %p12;
	selp.f32 	%f60, 0fC1B80000, 0f00000000, %p12;
	mov.b32 	%r32, %f59;
	add.s32 	%r33, %r32, -1059760811;
	and.b32  	%r34, %r33, -8388608;
	sub.s32 	%r35, %r32, %r34;
	mov.b32 	%f61, %r35;
	cvt.rn.f32.s32 	%f62, %r34;
	fma.rn.f32 	%f63, %f62, 0f34000000, %f60;
	add.f32 	%f64, %f61, 0fBF800000;
	fma.rn.f32 	%f65, %f64, 0fBE055027, 0f3E1039F6;
	fma.rn.f32 	%f66, %f65, %f64, 0fBDF8CDCC;
	fma.rn.f32 	%f67, %f66, %f64, 0f3E0F2955;
	fma.rn.f32 	%f68, %f67, %f64, 0fBE2AD8B9;
	fma.rn.f32 	%f69, %f68, %f64, 0f3E4CED0B;
	fma.rn.f32 	%f70, %f69, %f64, 0fBE7FFF22;
	fma.rn.f32 	%f71, %f70, %f64, 0f3EAAAA78;
	fma.rn.f32 	%f72, %f71, %f64, 0fBF000000;
	mul.f32 	%f73, %f64, %f72;
	fma.rn.f32 	%f74, %f73, %f64, %f64;
	fma.rn.f32 	%f75, %f63, 0f3F317218, %f74;
	setp.gt.u32 	%p13, %r32, 2139095039;
	fma.rn.f32 	%f76, %f59, 0f7F800000, 0f7F800000;
	selp.f32 	%f77, %f76, %f75, %p13;
	setp.eq.f32 	%p14, %f59, 0f00000000;
	add.f32 	%f78, %f77, 0f3F800000;
	selp.f32 	%f79, 0fFF800000, %f78, %p14;
	sqrt.rn.f32 	%f80, %f79;
	add.f32 	%f81, %f57, %f80;
	setp.lt.f32 	%p15, %f81, 0f00800000;
	mul.f32 	%f82, %f81, 0f4B000000;
	selp.f32 	%f83, %f82, %f81, %p15;
	selp.f32 	%f84, 0fC1B80000, 0f00000000, %p15;
	mov.b32 	%r36, %f83;
	add.s32 	%r37, %r36, -1059760811;
	and.b32  	%r38, %r37, -8388608;
	sub.s32 	%r39, %r36, %r38;
	mov.b32 	%f85, %r39;
	cvt.rn.f32.s32 	%f86, %r38;
	fma.rn.f32 	%f87, %f86, 0f34000000, %f84;
	add.f32 	%f88, %f85, 0fBF800000;
	fma.rn.f32 	%f89, %f88, 0fBE055027, 0f3E1039F6;
	fma.rn.f32 	%f90, %f89, %f88, 0fBDF8CDCC;
	fma.rn.f32 	%f91, %f90, %f88, 0f3E0F2955;
	fma.rn.f32 	%f92, %f91, %f88, 0fBE2AD8B9;
	fma.rn.f32 	%f93, %f92, %f88, 0f3E4CED0B;
	fma.rn.f32 	%f94, %f93, %f88, 0fBE7FFF22;
	fma.rn.f32 	%f95, %f94, %f88, 0f3EAAAA78;
	fma.rn.f32 	%f96, %f95, %f88, 0fBF000000;
	mul.f32 	%f97, %f88, %f96;
	fma.rn.f32 	%f98, %f97, %f88, %f88;
	fma.rn.f32 	%f99, %f87, 0f3F317218, %f98;
	setp.gt.u32 	%p16, %r36, 2139095039;
	fma.rn.f32 	%f100, %f83, 0f7F800000, 0f7F800000;
	selp.f32 	%f101, %f100, %f99, %p16;
	setp.eq.f32 	%p17, %f83, 0f00000000;
	add.f32 	%f102, %f101, 0f3F800000;
	selp.f32 	%f103, 0fFF800000, %f102, %p17;
	sqrt.rn.f32 	%f104, %f103;
	add.f32 	%f132, %f81, %f104;
	add.s32 	%r44, %r44, 4;
	setp.ne.s32 	%p18, %r44, 0;
	@%p18 bra 	$L__BB3_4;
$L__BB3_5:
	setp.eq.s32 	%p19, %r3, 0;
	@%p19 bra 	$L__BB3_8;
	neg.s32 	%r45, %r3;
$L__BB3_7:
	.pragma "nounroll";
	setp.lt.f32 	%p20, %f132, 0f00800000;
	mul.f32 	%f105, %f132, 0f4B000000;
	selp.f32 	%f106, %f105, %f132, %p20;
	selp.f32 	%f107, 0fC1B80000, 0f00000000, %p20;
	mov.b32 	%r40, %f106;
	add.s32 	%r41, %r40, -1059760811;
	and.b32  	%r42, %r41, -8388608;
	sub.s32 	%r43, %r40, %r42;
	mov.b32 	%f108, %r43;
	cvt.rn.f32.s32 	%f109, %r42;
	fma.rn.f32 	%f110, %f109, 0f34000000, %f107;
	add.f32 	%f111, %f108, 0fBF800000;
	fma.rn.f32 	%f112, %f111, 0fBE055027, 0f3E1039F6;
	fma.rn.f32 	%f113, %f112, %f111, 0fBDF8CDCC;
	fma.rn.f32 	%f114, %f113, %f111, 0f3E0F2955;
	fma.rn.f32 	%f115, %f114, %f111, 0fBE2AD8B9;
	fma.rn.f32 	%f116, %f115, %f111, 0f3E4CED0B;
	fma.rn.f32 	%f117, %f116, %f111, 0fBE7FFF22;
	fma.rn.f32 	%f118, %f117, %f111, 0f3EAAAA78;
	fma.rn.f32 	%f119, %f118, %f111, 0fBF000000;
	mul.f32 	%f120, %f111, %f119;
	fma.rn.f32 	%f121, %f120, %f111, %f111;
	fma.rn.f32 	%f122, %f110, 0f3F317218, %f121;
	setp.gt.u32 	%p21, %r40, 2139095039;
	fma.rn.f32 	%f123, %f106, 0f7F800000, 0f7F800000;
	selp.f32 	%f124, %f123, %f122, %p21;
	setp.eq.f32 	%p22, %f106, 0f00000000;
	add.f32 	%f125, %f124, 0f3F800000;
	selp.f32 	%f126, 0fFF800000, %f125, %p22;
	sqrt.rn.f32 	%f127, %f126;
	add.f32 	%f132, %f132, %f127;
	add.s32 	%r45, %r45, 1;
	setp.ne.s32 	%p23, %r45, 0;
	@%p23 bra 	$L__BB3_7;
$L__BB3_8:
	st.global.f32 	[%rd1], %f132;
$L__BB3_9:
	ret;

}


// ===== COMPILED SASS (sm_100) =====

	.target	sm_100

	.elftype	@"ET_EXEC"


//--------------------- .note.nv.tkinfo           --------------------------
	.section	.note.nv.tkinfo,"",@"SHT_NOTE"
	.sectionflags	@"SHF_NOTE_NV_TKINFO"
	.tkinfo
        /*0018*/ 	.word	0x00000002
        /*0030*/ 	.string	""
        /*0030*/ 	.string	"ptxas"
        /*0030*/ 	.string	"Cuda compilation tools, release 13.0, V13.0.88"
        /*0030*/ 	.string	"Build cuda_13.0.r13.0/compiler.36424714_0"
        /*0030*/ 	.string	"-arch sm_100 -m 64 "



//--------------------- .note.nv.cuinfo           --------------------------
	.section	.note.nv.cuinfo,"",@"SHT_NOTE"
	.sectionflags	@"SHF_NOTE_NV_CUINFO"
        /*0018*/ 	.short	0x0002
        /*001a*/ 	.short	0x0064
        /*001c*/ 	.short	0x0082
	.zero		2


//--------------------- .nv.info                  --------------------------
	.section	.nv.info,"",@"SHT_CUDA_INFO"
	.align	4


	//----- nvinfo : EIATTR_REGCOUNT
	.align		4
        /*0000*/ 	.byte	0x04, 0x2f
        /*0002*/ 	.short	(.L_2 - .L_1)
	.align		4
.L_1:
        /*0004*/ 	.word	index@(_Z8kernel_APfiii)
        /*0008*/ 	.word	0x0000001a


	//----- nvinfo : EIATTR_FRAME_SIZE
	.align		4
.L_2:
        /*000c*/ 	.byte	0x04, 0x11
        /*000e*/ 	.short	(.L_4 - .L_3)
	.align		4
.L_3:
        /*0010*/ 	.word	index@($__internal_3_$__cuda_sm20_sqrt_rn_f32_slowpath)
        /*0014*/ 	.word	0x00000020


	//----- nvinfo : EIATTR_FRAME_SIZE
	.align		4
.L_4:
        /*0018*/ 	.byte	0x04, 0x11
        /*001a*/ 	.short	(.L_6 - .L_5)
	.align		4
.L_5:
        /*001c*/ 	.word	index@(_Z8kernel_APfiii)
        /*0020*/ 	.word	0x00000020


	//----- nvinfo : EIATTR_REGCOUNT
	.align		4
.L_6:
        /*0024*/ 	.byte	0x04, 0x2f
        /*0026*/ 	.short	(.L_8 - .L_7)
	.align		4
.L_7:
        /*0028*/ 	.word	index@(_Z8kernel_BPfiii)
        /*002c*/ 	.word	0x00000018


	//----- nvinfo : EIATTR_FRAME_SIZE
	.align		4
.L_8:
        /*0030*/ 	.byte	0x04, 0x11
        /*0032*/ 	.short	(.L_10 - .L_9)
	.align		4
.L_9:
        /*0034*/ 	.word	index@($__internal_2_$__cuda_sm20_sqrt_rn_f32_slowpath)
        /*0038*/ 	.word	0x00000020


	//----- nvinfo : EIATTR_FRAME_SIZE
	.align		4
.L_10:
        /*003c*/ 	.byte	0x04, 0x11
        /*003e*/ 	.short	(.L_12 - .L_11)
	.align		4
.L_11:
        /*0040*/ 	.word	index@(_Z8kernel_BPfiii)
        /*0044*/ 	.word	0x00000020


	//----- nvinfo : EIATTR_REGCOUNT
	.align		4
.L_12:
        /*0048*/ 	.byte	0x04, 0x2f
        /*004a*/ 	.short	(.L_14 - .L_13)
	.align		4
.L_13:
        /*004c*/ 	.word	index@(_Z9kernel_B2Pfiii)
        /*0050*/ 	.word	0x00000016


	//----- nvinfo : EIATTR_FRAME_SIZE
	.align		4
.L_14:
        /*0054*/ 	.byte	0x04, 0x11
        /*0056*/ 	.short	(.L_16 - .L_15)
	.align		4
.L_15:
        /*0058*/ 	.word	index@($__internal_1_$__cuda_sm20_sqrt_rn_f32_slowpath)
        /*005c*/ 	.word	0x00000020


	//----- nvinfo : EIATTR_FRAME_SIZE
	.align		4
.L_16:
        /*0060*/ 	.byte	0x04, 0x11
        /*0062*/ 	.short	(.L_18 - .L_17)
	.align		4
.L_17:
        /*0064*/ 	.word	index@(_Z9kernel_B2Pfiii)
        /*0068*/ 	.word	0x00000020


	//----- nvinfo : EIATTR_REGCOUNT
	.align		4
.L_18:
        /*006c*/ 	.byte	0x04, 0x2f
        /*006e*/ 	.short	(.L_20 - .L_19)
	.align		4
.L_19:
        /*0070*/ 	.word	index@(_Z11kernel_testPfiii)
        /*0074*/ 	.word	0x0000000d


	//----- nvinfo : EIATTR_FRAME_SIZE
	.align		4
.L_20:
        /*0078*/ 	.byte	0x04, 0x11
        /*007a*/ 	.short	(.L_22 - .L_21)
	.align		4
.L_21:
        /*007c*/ 	.word	index@($__internal_0_$__cuda_sm20_sqrt_rn_f32_slowpath)
        /*0080*/ 	.word	0x00000000


	//----- nvinfo : EIATTR_FRAME_SIZE
	.align		4
.L_22:
        /*0084*/ 	.byte	0x04, 0x11
        /*0086*/ 	.short	(.L_24 - .L_23)
	.align		4
.L_23:
        /*0088*/ 	.word	index@(_Z11kernel_testPfiii)
        /*008c*/ 	.word	0x00000000


	//----- nvinfo : EIATTR_MIN_STACK_SIZE
	.align		4
.L_24:
        /*0090*/ 	.byte	0x04, 0x12
        /*0092*/ 	.short	(.L_26 - .L_25)
	.align		4
.L_25:
        /*0094*/ 	.word	index@(_Z11kernel_testPfiii)
        /*0098*/ 	.word	0x00000000


	//----- nvinfo : EIATTR_MIN_STACK_SIZE
	.align		4
.L_26:
        /*009c*/ 	.byte	0x04, 0x12
        /*009e*/ 	.short	(.L_28 - .L_27)
	.align		4
.L_27:
        /*00a0*/ 	.word	index@(_Z9kernel_B2Pfiii)
        /*00a4*/ 	.word	0x00000020


	//----- nvinfo : EIATTR_MIN_STACK_SIZE
	.align		4
.L_28:
        /*00a8*/ 	.byte	0x04, 0x12
        /*00aa*/ 	.short	(.L_30 - .L_29)
	.align		4
.L_29:
        /*00ac*/ 	.word	index@(_Z8kernel_BPfiii)
        /*00b0*/ 	.word	0x00000020


	//----- nvinfo : EIATTR_MIN_STACK_SIZE
	.align		4
.L_30:
        /*00b4*/ 	.byte	0x04, 0x12
        /*00b6*/ 	.short	(.L_32 - .L_31)
	.align		4
.L_31:
        /*00b8*/ 	.word	index@(_Z8kernel_APfiii)
        /*00bc*/ 	.word	0x00000020
.L_32:


//--------------------- .nv.compat                --------------------------
	.section	.nv.compat,"",@"SHT_CUDA_COMPAT_INFO"
	.align	4
        /*0000*/ 	.byte	0x02, 0x09, 0x00, 0x00, 0x02, 0x02, 0x01, 0x00, 0x02, 0x05, 0x05, 0x00, 0x03, 0x07, 0x01, 0x01
        /*0010*/ 	.byte	0x02, 0x03, 0x00, 0x00, 0x02, 0x06, 0x01, 0x00, 0x04, 0x0b, 0x08, 0x00, 0x01, 0x00, 0x00, 0x00
        /*0020*/ 	.byte	0x00, 0x00, 0x00, 0x00


//--------------------- .nv.info._Z11kernel_testPfiii --------------------------
	.section	.nv.info._Z11kernel_testPfiii,"",@"SHT_CUDA_INFO"
	.sectionflags	@""
	.align	4


	//----- nvinfo : EIATTR_CUDA_API_VERSION
	.align		4
        /*0000*/ 	.byte	0x04, 0x37
        /*0002*/ 	.short	(.L_34 - .L_33)
.L_33:
        /*0004*/ 	.word	0x00000082


	//----- nvinfo : EIATTR_KPARAM_INFO
	.align		4
.L_34:
        /*0008*/ 	.byte	0x04, 0x17
        /*000a*/ 	.short	(.L_36 - .L_35)
.L_35:
        /*000c*/ 	.word	0x00000000
        /*0010*/ 	.short	0x0003
        /*0012*/ 	.short	0x0010
        /*0014*/ 	.byte	0x00, 0xf0, 0x11, 0x00


	//----- nvinfo : EIATTR_KPARAM_INFO
	.align		4
.L_36:
        /*0018*/ 	.byte	0x04, 0x17
        /*001a*/ 	.short	(.L_38 - .L_37)
.L_37:
        /*001c*/ 	.word	0x00000000
        /*0020*/ 	.short	0x0002
        /*0022*/ 	.short	0x000c
        /*0024*/ 	.byte	0x00, 0xf0, 0x11, 0x00


	//----- nvinfo : EIATTR_KPARAM_INFO
	.align		4
.L_38:
        /*0028*/ 	.byte	0x04, 0x17
        /*002a*/ 	.short	(.L_40 - .L_39)
.L_39:
        /*002c*/ 	.word	0x00000000
        /*0030*/ 	.short	0x0001
        /*0032*/ 	.short	0x0008
        /*0034*/ 	.byte	0x00, 0xf0, 0x11, 0x00


	//----- nvinfo : EIATTR_KPARAM_INFO
	.align		4
.L_40:
        /*0038*/ 	.byte	0x04, 0x17
        /*003a*/ 	.short	(.L_42 - .L_41)
.L_41:
        /*003c*/ 	.word	0x00000000
        /*0040*/ 	.short	0x0000
        /*0042*/ 	.short	0x0000
        /*0044*/ 	.byte	0x00, 0xf5, 0x21, 0x00


	//----- nvinfo : EIATTR_SPARSE_MMA_MASK
	.align		4
.L_42:
        /*0048*/ 	.byte	0x03, 0x50
        /*004a*/ 	.short	0x0000


	//----- nvinfo : EIATTR_MAXREG_COUNT
	.align		4
        /*004c*/ 	.byte	0x03, 0x1b
        /*004e*/ 	.short	0x00ff


	//----- nvinfo : EIATTR_MERCURY_ISA_VERSION
	.align		4
        /*0050*/ 	.byte	0x03, 0x5f
        /*0052*/ 	.short	0x0101


	//----- nvinfo : EIATTR_VRC_CTA_INIT_COUNT
	.align		4
        /*0054*/ 	.byte	0x02, 0x4a
	.zero		1
	.zero		1


	//----- nvinfo : EIATTR_EXIT_INSTR_OFFSETS
	.align		4
        /*0058*/ 	.byte	0x04, 0x1c
        /*005a*/ 	.short	(.L_44 - .L_43)


	//   ....[0]....
.L_43:
        /*005c*/ 	.word	0x000000d0


	//   ....[1]....
        /*0060*/ 	.word	0x00001000


	//----- nvinfo : EIATTR_CRS_STACK_SIZE
	.align		4
.L_44:
        /*0064*/ 	.byte	0x04, 0x1e
        /*0066*/ 	.short	(.L_46 - .L_45)
.L_45:
        /*0068*/ 	.word	0x00000000


	//----- nvinfo : EIATTR_CBANK_PARAM_SIZE
	.align		4
.L_46:
        /*006c*/ 	.byte	0x03, 0x19
        /*006e*/ 	.short	0x0014


	//----- nvinfo : EIATTR_PARAM_CBANK
	.align		4
        /*0070*/ 	.byte	0x04, 0x0a
        /*0072*/ 	.short	(.L_48 - .L_47)
	.align		4
.L_47:
        /*0074*/ 	.word	index@(.nv.constant0._Z11kernel_testPfiii)
        /*0078*/ 	.short	0x0380
        /*007a*/ 	.short	0x0014


	//----- nvinfo : EIATTR_SW_WAR
	.align		4
.L_48:
        /*007c*/ 	.byte	0x04, 0x36
        /*007e*/ 	.short	(.L_50 - .L_49)
.L_49:
        /*0080*/ 	.word	0x00000008
.L_50:


//--------------------- .nv.info._Z9kernel_B2Pfiii --------------------------
	.section	.nv.info._Z9kernel_B2Pfiii,"",@"SHT_CUDA_INFO"
	.sectionflags	@""
	.align	4


	//----- nvinfo : EIATTR_CUDA_API_VERSION
	.align		4
        /*0000*/ 	.byte	0x04, 0x37
        /*0002*/ 	.short	(.L_52 - .L_51)
.L_51:
        /*0004*/ 	.word	0x00000082


	//----- nvinfo : EIATTR_KPARAM_INFO
	.align		4
.L_52:
        /*0008*/ 	.byte	0x04, 0x17
        /*000a*/ 	.short	(.L_54 - .L_53)
.L_53:
        /*000c*/ 	.word	0x00000000
        /*0010*/ 	.short	0x0003
        /*0012*/ 	.short	0x0010
        /*0014*/ 	.byte	0x00, 0xf0, 0x11, 0x00


	//----- nvinfo : EIATTR_KPARAM_INFO
	.align		4
.L_54:
        /*0018*/ 	.byte	0x04, 0x17
        /*001a*/ 	.short	(.L_56 - .L_55)
.L_55:
        /*001c*/ 	.word	0x00000000
        /*0020*/ 	.short	0x0002
        /*0022*/ 	.short	0x000c
        /*0024*/ 	.byte	0x00, 0xf0, 0x11, 0x00


	//----- nvinfo : EIATTR_KPARAM_INFO
	.align		4
.L_56:
        /*0028*/ 	.byte	0x04, 0x17
        /*002a*/ 	.short	(.L_58 - .L_57)
.L_57:
        /*002c*/ 	.word	0x00000000
        /*0030*/ 	.short	0x0001
        /*0032*/ 	.short	0x0008
        /*0034*/ 	.byte	0x00, 0xf0, 0x11, 0x00


	//----- nvinfo : EIATTR_KPARAM_INFO
	.align		4
.L_58:
        /*0038*/ 	.byte	0x04, 0x17
        /*003a*/ 	.short	(.L_60 - .L_59)
.L_59:
        /*003c*/ 	.word	0x00000000
        /*0040*/ 	.short	0x0000
        /*0042*/ 	.short	0x0000
        /*0044*/ 	.byte	0x00, 0xf5, 0x21, 0x00


	//----- nvinfo : EIATTR_SPARSE_MMA_MASK
	.align		4
.L_60:
        /*0048*/ 	.byte	0x03, 0x50
        /*004a*/ 	.short	0x0000


	//----- nvinfo : EIATTR_MAXREG_COUNT
	.align		4
        /*004c*/ 	.byte	0x03, 0x1b
        /*004e*/ 	.short	0x00ff


	//----- nvinfo : EIATTR_MERCURY_ISA_VERSION
	.align		4
        /*0050*/ 	.byte	0x03, 0x5f
        /*0052*/ 	.short	0x0101


	//----- nvinfo : EIATTR_VRC_CTA_INIT_COUNT
	.align		4
        /*0054*/ 	.byte	0x02, 0x4a
	.zero		1
	.zero		1


	//----- nvinfo : EIATTR_EXIT_INSTR_OFFSETS
	.align		4
        /*0058*/ 	.byte	0x04, 0x1c
        /*005a*/ 	.short	(.L_62 - .L_61)


	//   ....[0]....
.L_61:
        /*005c*/ 	.word	0x000000f0


	//   ....[1]....
        /*0060*/ 	.word	0x00001680


	//----- nvinfo : EIATTR_CRS_STACK_SIZE
	.align		4
.L_62:
        /*0064*/ 	.byte	0x04, 0x1e
        /*0066*/ 	.short	(.L_64 - .L_63)
.L_63:
        /*0068*/ 	.word	0x00000000


	//----- nvinfo : EIATTR_CBANK_PARAM_SIZE
	.align		4
.L_64:
        /*006c*/ 	.byte	0x03, 0x19
        /*006e*/ 	.short	0x0014


	//----- nvinfo : EIATTR_PARAM_CBANK
	.align		4
        /*0070*/ 	.byte	0x04, 0x0a
        /*0072*/ 	.short	(.L_66 - .L_65)
	.align		4
.L_65:
        /*0074*/ 	.word	index@(.nv.constant0._Z9kernel_B2Pfiii)
        /*0078*/ 	.short	0x0380
        /*007a*/ 	.short	0x0014


	//----- nvinfo : EIATTR_SW_WAR
	.align		4
.L_66:
        /*007c*/ 	.byte	0x04, 0x36
        /*007e*/ 	.short	(.L_68 - .L_67)
.L_67:
        /*0080*/ 	.word	0x00000008
.L_68:


//--------------------- .nv.info._Z8kernel_BPfiii --------------------------
	.section	.nv.info._Z8kernel_BPfiii,"",@"SHT_CUDA_INFO"
	.sectionflags	@""
	.align	4


	//----- nvinfo : EIATTR_CUDA_API_VERSION
	.align		4
        /*0000*/ 	.byte	0x04, 0x37
        /*0002*/ 	.short	(.L_70 - .L_69)
.L_69:
        /*0004*/ 	.word	0x00000082


	//----- nvinfo : EIATTR_KPARAM_INFO
	.align		4
.L_70:
        /*0008*/ 	.byte	0x04, 0x17
        /*000a*/ 	.short	(.L_72 - .L_71)
.L_71:
        /*000c*/ 	.word	0x00000000
        /*0010*/ 	.short	0x0003
        /*0012*/ 	.short	0x0010
        /*0014*/ 	.byte	0x00, 0xf0, 0x11, 0x00


	//----- nvinfo : EIATTR_KPARAM_INFO
	.align		4
.L_72:
        /*0018*/ 	.byte	0x04, 0x17
        /*001a*/ 	.short	(.L_74 - .L_73)
.L_73:
        /*001c*/ 	.word	0x00000000
        /*0020*/ 	.short	0x0002
        /*0022*/ 	.short	0x000c
        /*0024*/ 	.byte	0x00, 0xf0, 0x11, 0x00


	//----- nvinfo : EIATTR_KPARAM_INFO
	.align		4
.L_74:
        /*0028*/ 	.byte	0x04, 0x17
        /*002a*/ 	.short	(.L_76 - .L_75)
.L_75:
        /*002c*/ 	.word	0x00000000
        /*0030*/ 	.short	0x0001
        /*0032*/ 	.short	0x0008
        /*0034*/ 	.byte	0x00, 0xf0, 0x11, 0x00


	//----- nvinfo : EIATTR_KPARAM_INFO
	.align		4
.L_76:
        /*0038*/ 	.byte	0x04, 0x17
        /*003a*/ 	.short	(.L_78 - .L_77)
.L_77:
        /*003c*/ 	.word	0x00000000
        /*0040*/ 	.short	0x0000
        /*0042*/ 	.short	0x0000
        /*0044*/ 	.byte	0x00, 0xf5, 0x21, 0x00


	//----- nvinfo : EIATTR_SPARSE_MMA_MASK
	.align		4
.L_78:
        /*0048*/ 	.byte	0x03, 0x50
        /*004a*/ 	.short	0x0000


	//----- nvinfo : EIATTR_MAXREG_COUNT
	.align		4
        /*004c*/ 	.byte	0x03, 0x1b
        /*004e*/ 	.short	0x00ff


	//----- nvinfo : EIATTR_MERCURY_ISA_VERSION
	.align		4
        /*0050*/ 	.byte	0x03, 0x5f
        /*0052*/ 	.short	0x0101


	//----- nvinfo : EIATTR_VRC_CTA_INIT_COUNT
	.align		4
        /*0054*/ 	.byte	0x02, 0x4a
	.zero		1
	.zero		1


	//----- nvinfo : EIATTR_EXIT_INSTR_OFFSETS
	.align		4
        /*0058*/ 	.byte	0x04, 0x1c
        /*005a*/ 	.short	(.L_80 - .L_79)


	//   ....[0]....
.L_79:
        /*005c*/ 	.word	0x000016b0


	//   ....[1]....
        /*0060*/ 	.word	0x000016e0


	//   ....[2]....
        /*0064*/ 	.word	0x00003f40


	//----- nvinfo : EIATTR_CRS_STACK_SIZE
	.align		4
.L_80:
        /*0068*/ 	.byte	0x04, 0x1e
        /*006a*/ 	.short	(.L_82 - .L_81)
.L_81:
        /*006c*/ 	.word	0x00000000


	//----- nvinfo : EIATTR_CBANK_PARAM_SIZE
	.align		4
.L_82:
        /*0070*/ 	.byte	0x03, 0x19
        /*0072*/ 	.short	0x0014


	//----- nvinfo : EIATTR_PARAM_CBANK
	.align		4
        /*0074*/ 	.byte	0x04, 0x0a
        /*0076*/ 	.short	(.L_84 - .L_83)
	.align		4
.L_83:
        /*0078*/ 	.word	index@(.nv.constant0._Z8kernel_BPfiii)
        /*007c*/ 	.short	0x0380
        /*007e*/ 	.short	0x0014


	//----- nvinfo : EIATTR_SW_WAR
	.align		4
.L_84:
        /*0080*/ 	.byte	0x04, 0x36
        /*0082*/ 	.short	(.L_86 - .L_85)
.L_85:
        /*0084*/ 	.word	0x00000008
.L_86:


//--------------------- .nv.info._Z8kernel_APfiii --------------------------
	.section	.nv.info._Z8kernel_APfiii,"",@"SHT_CUDA_INFO"
	.sectionflags	@""
	.align	4


	//----- nvinfo : EIATTR_CUDA_API_VERSION
	.align		4
        /*0000*/ 	.byte	0x04, 0x37
        /*0002*/ 	.short	(.L_88 - .L_87)
.L_87:
        /*0004*/ 	.word	0x00000082


	//----- nvinfo : EIATTR_KPARAM_INFO
	.align		4
.L_88:
        /*0008*/ 	.byte	0x04, 0x17
        /*000a*/ 	.short	(.L_90 - .L_89)
.L_89:
        /*000c*/ 	.word	0x00000000
        /*0010*/ 	.short	0x0003
        /*0012*/ 	.short	0x0010
        /*0014*/ 	.byte	0x00, 0xf0, 0x11, 0x00


	//----- nvinfo : EIATTR_KPARAM_INFO
	.align		4
.L_90:
        /*0018*/ 	.byte	0x04, 0x17
        /*001a*/ 	.short	(.L_92 - .L_91)
.L_91:
        /*001c*/ 	.word	0x00000000
        /*0020*/ 	.short	0x0002
        /*0022*/ 	.short	0x000c
        /*0024*/ 	.byte	0x00, 0xf0, 0x11, 0x00


	//----- nvinfo : EIATTR_KPARAM_INFO
	.align		4
.L_92:
        /*0028*/ 	.byte	0x04, 0x17
        /*002a*/ 	.short	(.L_94 - .L_93)
.L_93:
        /*002c*/ 	.word	0x00000000
        /*0030*/ 	.short	0x0001
        /*0032*/ 	.short	0x0008
        /*0034*/ 	.byte	0x00, 0xf0, 0x11, 0x00


	//----- nvinfo : EIATTR_KPARAM_INFO
	.align		4
.L_94:
        /*0038*/ 	.byte	0x04, 0x17
        /*003a*/ 	.short	(.L_96 - .L_95)
.L_95:
        /*003c*/ 	.word	0x00000000
        /*0040*/ 	.short	0x0000
        /*0042*/ 	.short	0x0000
        /*0044*/ 	.byte	0x00, 0xf5, 0x21, 0x00


	//----- nvinfo : EIATTR_SPARSE_MMA_MASK
	.align		4
.L_96:
        /*0048*/ 	.byte	0x03, 0x50
        /*004a*/ 	.short	0x0000


	//----- nvinfo : EIATTR_MAXREG_COUNT
	.align		4
        /*004c*/ 	.byte	0x03, 0x1b
        /*004e*/ 	.short	0x00ff


	//----- nvinfo : EIATTR_MERCURY_ISA_VERSION
	.align		4
        /*0050*/ 	.byte	0x03, 0x5f
        /*0052*/ 	.short	0x0101


	//----- nvinfo : EIATTR_VRC_CTA_INIT_COUNT
	.align		4
        /*0054*/ 	.byte	0x02, 0x4a
	.zero		1
	.zero		1


	//----- nvinfo : EIATTR_EXIT_INSTR_OFFSETS
	.align		4
        /*0058*/ 	.byte	0x04, 0x1c
        /*005a*/ 	.short	(.L_98 - .L_97)


	//   ....[0]....
.L_97:
        /*005c*/ 	.word	0x00000080


	//   ....[1]....
        /*0060*/ 	.word	0x000000f0


	//   ....[2]....
        /*0064*/ 	.word	0x00001880


	//----- nvinfo : EIATTR_INDIRECT_BRANCH_TARGETS
	.align		4
.L_98:
        /*0068*/ 	.byte	0x04, 0x34
        /*006a*/ 	.short	(.L_100 - .L_99)


	//   ....[0]....
.L_99:
        /*006c*/ 	.word	.L_x_159@srel
        /*0070*/ 	.short	0x0
        /*0072*/ 	.short	0x0
        /*0074*/ 	.word	0x3
        /*0078*/ 	.word	.L_x_160@srel
        /*007c*/ 	.word	.L_x_161@srel
        /*0080*/ 	.word	.L_x_162@srel


	//----- nvinfo : EIATTR_CRS_STACK_SIZE
	.align		4
.L_100:
        /*0084*/ 	.byte	0x04, 0x1e
        /*0086*/ 	.short	(.L_102 - .L_101)
.L_101:
        /*0088*/ 	.word	0x00000000


	//----- nvinfo : EIATTR_CBANK_PARAM_SIZE
	.align		4
.L_102:
        /*008c*/ 	.byte	0x03, 0x19
        /*008e*/ 	.short	0x0014


	//----- nvinfo : EIATTR_PARAM_CBANK
	.align		4
        /*0090*/ 	.byte	0x04, 0x0a
        /*0092*/ 	.short	(.L_104 - .L_103)
	.align		4
.L_103:
        /*0094*/ 	.word	index@(.nv.constant0._Z8kernel_APfiii)
        /*0098*/ 	.short	0x0380
        /*009a*/ 	.short	0x0014


	//----- nvinfo : EIATTR_SW_WAR
	.align		4
.L_104:
        /*009c*/ 	.byte	0x04, 0x36
        /*009e*/ 	.short	(.L_106 - .L_105)
.L_105:
        /*00a0*/ 	.word	0x00000008
.L_106:


//--------------------- .nv.callgraph             --------------------------
	.section	.nv.callgraph,"",@"SHT_CUDA_CALLGRAPH"
	.align	4
	.sectionentsize	8
	.align		4
        /*0000*/ 	.word	0x00000000
	.align		4
        /*0004*/ 	.word	0xffffffff
	.align		4
        /*0008*/ 	.word	0x00000000
	.align		4
        /*000c*/ 	.word	0xfffffffe
	.align		4
        /*0010*/ 	.word	0x00000000
	.align		4
        /*0014*/ 	.word	0xfffffffd
	.align		4
        /*0018*/ 	.word	0x00000000
	.align		4
        /*001c*/ 	.word	0xfffffffc


//--------------------- .nv.constant4             --------------------------
	.section	.nv.constant4,"a",@progbits
	.align	8
	.align		8
.nv.constant4:
        /*0000*/ 	.dword	__cudart_i2opi_f


//--------------------- .nv.constant2._Z8kernel_APfiii --------------------------
	.section	.nv.constant2._Z8kernel_APfiii,"a",@progbits
	.sectionflags	@""
	.align	4
.nv.constant2._Z8kernel_APfiii:
        /*0000*/ 	.byte	0x30, 0x0f, 0x00, 0x00, 0x30, 0x09, 0x00, 0x00, 0x00, 0x03, 0x00, 0x00


//--------------------- .text._Z11kernel_testPfiii --------------------------
	.section	.text._Z11kernel_testPfiii,"ax",@progbits
	.align	128
        .global         _Z11kernel_testPfiii
        .type           _Z11kernel_testPfiii,@function
        .size           _Z11kernel_testPfiii,(.L_x_163 - _Z11kernel_testPfiii)
        .other          _Z11kernel_testPfiii,@"STO_CUDA_ENTRY STV_DEFAULT"
_Z11kernel_testPfiii:
.text._Z11kernel_testPfiii:
[----:B------:R-:W-:Y:S01]  /*0000*/  LDC R1, c[0x0][0x37c] ;  /* 0x0000df00ff017b82 */ /* 0x000fe20000000800 */
[----:B------:R-:W0:Y:S07]  /*0010*/  S2R R3, SR_TID.X ;  /* 0x0000000000037919 */ /* 0x000e2e0000002100 */
[----:B------:R-:W0:Y:S01]  /*0020*/  LDC R0, c[0x0][0x360] ;  /* 0x0000d800ff007b82 */ /* 0x000e220000000800 */
[----:B------:R-:W1:Y:S01]  /*0030*/  LDCU.64 UR8, c[0x0][0x388] ;  /* 0x00007100ff0877ac */ /* 0x000e620008000a00 */
[----:B------:R-:W2:Y:S06]  /*0040*/  S2R R2, SR_TID.Y ;  /* 0x0000000000027919 */ /* 0x000eac0000002200 */
[----:B------:R-:W0:Y:S08]  /*0050*/  S2UR UR4, SR_CTAID.X ;  /* 0x00000000000479c3 */ /* 0x000e300000002500 */
[----:B------:R-:W2:Y:S08]  /*0060*/  S2UR UR5, SR_CTAID.Y ;  /* 0x00000000000579c3 */ /* 0x000eb00000002600 */
[----:B------:R-:W2:Y:S01]  /*0070*/  LDC R5, c[0x0][0x364] ;  /* 0x0000d900ff057b82 */ /* 0x000ea20000000800 */
[----:B0-----:R-:W-:-:S05]  /*0080*/  IMAD R0, R0, UR4, R3 ;  /* 0x0000000400007c24 */ /* 0x001fca000f8e0203 */
[----:B------:R-:W-:Y:S01]  /*0090*/  SHF.L.U32 R0, R0, 0x2, RZ ;  /* 0x0000000200007819 */ /* 0x000fe200000006ff */
[----:B--2---:R-:W-:-:S05]  /*00a0*/  IMAD R5, R5, UR5, R2 ;  /* 0x0000000505057c24 */ /* 0x004fca000f8e0202 */
[----:B-1----:R-:W-:-:S04]  /*00b0*/  ISETP.GE.AND P0, PT, R5, UR9, PT ;  /* 0x0000000905007c0c */ /* 0x002fc8000bf06270 */
[----:B------:R-:W-:-:S13]  /*00c0*/  ISETP.GE.OR P0, PT, R0, UR8, P0 ;  /* 0x0000000800007c0c */ /* 0x000fda0008706670 */
[----:B------:R-:W-:Y:S05]  /*00d0*/  @P0 EXIT ;  /* 0x000000000000094d */ /* 0x000fea0003800000 */
[----:B------:R-:W0:Y:S01]  /*00e0*/  LDC.64 R2, c[0x0][0x380] ;  /* 0x0000e000ff027b82 */ /* 0x000e220000000a00 */
[----:B------:R-:W1:Y:S01]  /*00f0*/  LDCU.64 UR6, c[0x0][0x358] ;  /* 0x00006b00ff0677ac */ /* 0x000e620008000a00 */
[----:B------:R-:W-:Y:S01]  /*0100*/  IMAD R5, R5, UR8, R0 ;  /* 0x0000000805057c24 */ /* 0x000fe2000f8e0200 */
[----:B------:R-:W2:Y:S03]  /*0110*/  LDCU UR4, c[0x0][0x390] ;  /* 0x00007200ff0477ac */ /* 0x000ea60008000800 */
[----:B0-----:R-:W-:-:S05]  /*0120*/  IMAD.WIDE R2, R5, 0x4, R2 ;  /* 0x0000000405027825 */ /* 0x001fca00078e0202 */
[----:B-1----:R0:W5:Y:S01]  /*0130*/  LDG.E R5, desc[UR6][R2.64] ;  /* 0x0000000602057981 */ /* 0x002162000c1e1900 */
[----:B--2---:R-:W-:-:S09]  /*0140*/  UISETP.GE.AND UP0, UPT, UR4, 0x1, UPT ;  /* 0x000000010400788c */ /* 0x004fd2000bf06270 */
[----:B0-----:R-:W-:Y:S05]  /*0150*/  BRA.U !UP0, `(.L_x_0) ;  /* 0x0000000d08a47547 */ /* 0x001fea000b800000 */
[----:B------:R-:W-:Y:S02]  /*0160*/  UISETP.GE.U32.AND UP0, UPT, UR4, 0x4, UPT ;  /* 0x000000040400788c */ /* 0x000fe4000bf06070 */
[----:B------:R-:W-:-:S07]  /*0170*/  ULOP3.LUT UR5, UR4, 0x3, URZ, 0xc0, !UPT ;  /* 0x0000000304057892 */ /* 0x000fce000f8ec0ff */
[----:B------:R-:W-:Y:S05]  /*0180*/  BRA.U !UP0, `(.L_x_1) ;  /* 0x0000000908cc7547 */ /* 0x000fea000b800000 */
[----:B------:R-:W-:-:S04]  /*0190*/  ULOP3.LUT UR4, UR4, 0x7ffffffc, URZ, 0xc0, !UPT ;  /* 0x7ffffffc04047892 */ /* 0x000fc8000f8ec0ff */
[----:B------:R-:W-:-:S12]  /*01a0*/  UIADD3 UR4, UPT, UPT, -UR4, URZ, URZ ;  /* 0x000000ff04047290 */ /* 0x000fd8000fffe1ff */
.L_x_15:
[C---:B-----5:R-:W-:Y:S01]  /*01b0*/  FMUL R0, R5.reuse, 8388608 ;  /* 0x4b00000005007820 */ /* 0x060fe20000400000 */
[----:B------:R-:W-:Y:S01]  /*01c0*/  FSETP.GEU.AND P0, PT, R5, 1.175494350822287508e-38, PT ;  /* 0x008000000500780b */ /* 0x000fe20003f0e000 */
[----:B------:R-:W-:Y:S01]  /*01d0*/  HFMA2 R9, -RZ, RZ, 1.5048828125, 33.21875 ;  /* 0x3e055027ff097431 */ /* 0x000fe200000001ff */
[----:B------:R-:W-:Y:S01]  /*01e0*/  UIADD3 UR4, UPT, UPT, UR4, 0x4, URZ ;  /* 0x0000000404047890 */ /* 0x000fe2000fffe0ff */
[----:B------:R-:W-:Y:S01]  /*01f0*/  BSSY.RECONVERGENT B0, `(.L_x_2) ;  /* 0x0000027000007945 */ /* 0x000fe20003800200 */
[----:B------:R-:W-:Y:S02]  /*0200*/  FSEL R0, R0, R5, !P0 ;  /* 0x0000000500007208 */ /* 0x000fe40004000000 */
[----:B------:R-:W-:Y:S02]  /*0210*/  UISETP.NE.AND UP0, UPT, UR4, URZ, UPT ;  /* 0x000000ff0400728c */ /* 0x000fe4000bf05270 */
[----:B------:R-:W-:-:S04]  /*0220*/  IADD3 R4, PT, PT, R0, -0x3f2aaaab, RZ ;  /* 0xc0d5555500047810 */ /* 0x000fc80007ffe0ff */
[----:B------:R-:W-:-:S04]  /*0230*/  LOP3.LUT R7, R4, 0xff800000, RZ, 0xc0, !PT ;  /* 0xff80000004077812 */ /* 0x000fc800078ec0ff */
[-C--:B------:R-:W-:Y:S02]  /*0240*/  IADD3 R4, PT, PT, R0, -R7.reuse, RZ ;  /* 0x8000000700047210 */ /* 0x080fe40007ffe0ff */
[----:B------:R-:W-:-:S03]  /*0250*/  I2FP.F32.S32 R7, R7 ;  /* 0x0000000700077245 */ /* 0x000fc60000201400 */
[----:B------:R-:W-:Y:S01]  /*0260*/  FADD R6, R4, -1 ;  /* 0xbf80000004067421 */ /* 0x000fe20000000000 */
[----:B------:R-:W-:Y:S02]  /*0270*/  FSEL R4, RZ, -23, P0 ;  /* 0xc1b80000ff047808 */ /* 0x000fe40000000000 */
[----:B------:R-:W-:Y:S01]  /*0280*/  ISETP.GT.U32.AND P0, PT, R0, 0x7f7fffff, PT ;  /* 0x7f7fffff0000780c */ /* 0x000fe20003f04070 */
[C---:B------:R-:W-:Y:S02]  /*0290*/  FFMA R9, R6.reuse, -R9, 0.14084610342979431152 ;  /* 0x3e1039f606097423 */ /* 0x040fe40000000809 */
[----:B------:R-:W-:Y:S01]  /*02a0*/  FFMA R4, R7, 1.1920928955078125e-07, R4 ;  /* 0x3400000007047823 */ /* 0x000fe20000000004 */
[----:B------:R-:W-:Y:S01]  /*02b0*/  MOV R7, 0x7f800000 ;  /* 0x7f80000000077802 */ /* 0x000fe20000000f00 */
[----:B------:R-:W-:-:S04]  /*02c0*/  FFMA R9, R6, R9, -0.12148627638816833496 ;  /* 0xbdf8cdcc06097423 */ /* 0x000fc80000000009 */
[----:B------:R-:W-:-:S04]  /*02d0*/  FFMA R9, R6, R9, 0.13980610668659210205 ;  /* 0x3e0f295506097423 */ /* 0x000fc80000000009 */
[----:B------:R-:W-:-:S04]  /*02e0*/  FFMA R9, R6, R9, -0.16684235632419586182 ;  /* 0xbe2ad8b906097423 */ /* 0x000fc80000000009 */
[----:B------:R-:W-:-:S04]  /*02f0*/  FFMA R9, R6, R9, 0.20012299716472625732 ;  /* 0x3e4ced0b06097423 */ /* 0x000fc80000000009 */
[----:B------:R-:W-:-:S04]  /*0300*/  FFMA R9, R6, R9, -0.24999669194221496582 ;  /* 0xbe7fff2206097423 */ /* 0x000fc80000000009 */
[----:B------:R-:W-:-:S04]  /*0310*/  FFMA R9, R6, R9, 0.33333182334899902344 ;  /* 0x3eaaaa7806097423 */ /* 0x000fc80000000009 */
[----:B------:R-:W-:-:S04]  /*0320*/  FFMA R9, R6, R9, -0.5 ;  /* 0xbf00000006097423 */ /* 0x000fc80000000009 */
[----:B------:R-:W-:-:S04]  /*0330*/  FMUL R9, R6, R9 ;  /* 0x0000000906097220 */ /* 0x000fc80000400000 */
[----:B------:R-:W-:-:S04]  /*0340*/  FFMA R9, R6, R9, R6 ;  /* 0x0000000906097223 */ /* 0x000fc80000000006 */
[----:B------:R-:W-:Y:S01]  /*0350*/  FFMA R4, R4, 0.69314718246459960938, R9 ;  /* 0x3f31721804047823 */ /* 0x000fe20000000009 */
[C---:B------:R-:W-:Y:S01]  /*0360*/  @P0 FFMA R4, R0.reuse, R7, +INF ;  /* 0x7f80000000040423 */ /* 0x040fe20000000007 */
[----:B------:R-:W-:-:S03]  /*0370*/  FSETP.NEU.AND P0, PT, R0, RZ, PT ;  /* 0x000000ff0000720b */ /* 0x000fc60003f0d000 */
[----:B------:R-:W-:-:S05]  /*0380*/  FADD R4, R4, 1 ;  /* 0x3f80000004047421 */ /* 0x000fca0000000000 */
[----:B------:R-:W-:-:S04]  /*0390*/  FSEL R7, R4, -INF , P0 ;  /* 0xff80000004077808 */ /* 0x000fc80000000000 */
[----:B------:R-:W-:Y:S01]  /*03a0*/  IADD3 R0, PT, PT, R7, -0xd000000, RZ ;  /* 0xf300000007007810 */ /* 0x000fe20007ffe0ff */
[----:B------:R0:W1:Y:S03]  /*03b0*/  MUFU.RSQ R4, R7 ;  /* 0x0000000700047308 */ /* 0x0000660000001400 */
[----:B------:R-:W-:-:S13]  /*03c0*/  ISETP.GT.U32.AND P0, PT, R0, 0x727fffff, PT ;  /* 0x727fffff0000780c */ /* 0x000fda0003f04070 */
[----:B0-----:R-:W-:Y:S05]  /*03d0*/  @!P0 BRA `(.L_x_3) ;  /* 0x0000000000108947 */ /* 0x001fea0003800000 */
[----:B------:R-:W-:Y:S02]  /*03e0*/  MOV R0, R7 ;  /* 0x0000000700007202 */ /* 0x000fe40000000f00 */
[----:B------:R-:W-:-:S07]  /*03f0*/  MOV R10, 0x410 ;  /* 0x00000410000a7802 */ /* 0x000fce0000000f00 */
[----:B-1----:R-:W-:Y:S05]  /*0400*/  CALL.REL.NOINC `($__internal_0_$__cuda_sm20_sqrt_rn_f32_slowpath) ;  /* 0x0000000c00007944 */ /* 0x002fea0003c00000 */
[----:B------:R-:W-:Y:S05]  /*0410*/  BRA `(.L_x_4) ;  /* 0x0000000000107947 */ /* 0x000fea0003800000 */
.L_x_3:
[----:B-1----:R-:W-:Y:S01]  /*0420*/  FMUL.FTZ R0, R7, R4 ;  /* 0x0000000407007220 */ /* 0x002fe20000410000 */
[----:B------:R-:W-:-:S03]  /*0430*/  FMUL.FTZ R4, R4, 0.5 ;  /* 0x3f00000004047820 */ /* 0x000fc60000410000 */
[----:B------:R-:W-:-:S04]  /*0440*/  FFMA R7, -R0, R0, R7 ;  /* 0x0000000000077223 */ /* 0x000fc80000000107 */
[----:B------:R-:W-:-:S07]  /*0450*/  FFMA R0, R7, R4, R0 ;  /* 0x0000000407007223 */ /* 0x000fce0000000000 */
.L_x_4:
[----:B------:R-:W-:Y:S05]  /*0460*/  BSYNC.RECONVERGENT B0 ;  /* 0x0000000000007941 */ /* 0x000fea0003800200 */
.L_x_2:
[----:B------:R-:W-:Y:S01]  /*0470*/  FADD R5, R0, R5 ;  /* 0x0000000500057221 */ /* 0x000fe20000000000 */
[----:B------:R-:W-:Y:S01]  /*0480*/  HFMA2 R9, -RZ, RZ, 1.5048828125, 33.21875 ;  /* 0x3e055027ff097431 */ /* 0x000fe200000001ff */
[----:B------:R-:W-:Y:S02]  /*0490*/  BSSY.RECONVERGENT B0, `(.L_x_5) ;  /* 0x0000028000007945 */ /* 0x000fe40003800200 */
[C---:B------:R-:W-:Y:S01]  /*04a0*/  FMUL R0, R5.reuse, 8388608 ;  /* 0x4b00000005007820 */ /* 0x040fe20000400000 */
[----:B------:R-:W-:-:S04]  /*04b0*/  FSETP.GEU.AND P0, PT, R5, 1.175494350822287508e-38, PT ;  /* 0x008000000500780b */ /* 0x000fc80003f0e000 */
[----:B------:R-:W-:-:S04]  /*04c0*/  FSEL R0, R0, R5, !P0 ;  /* 0x0000000500007208 */ /* 0x000fc80004000000 */
        /* <DEDUP_REMOVED lines=32> */
.L_x_6:
[----:B-1----:R-:W-:Y:S01]  /*06d0*/  FMUL.FTZ R0, R7, R4 ;  /* 0x0000000407007220 */ /* 0x002fe20000410000 */
[----:B------:R-:W-:-:S03]  /*06e0*/  FMUL.FTZ R4, R4, 0.5 ;  /* 0x3f00000004047820 */ /* 0x000fc60000410000 */
[----:B------:R-:W-:-:S04]  /*06f0*/  FFMA R7, -R0, R0, R7 ;  /* 0x0000000000077223 */ /* 0x000fc80000000107 */
[----:B------:R-:W-:-:S07]  /*0700*/  FFMA R0, R7, R4, R0 ;  /* 0x0000000407007223 */ /* 0x000fce0000000000 */
.L_x_7:
[----:B------:R-:W-:Y:S05]  /*0710*/  BSYNC.RECONVERGENT B0 ;  /* 0x0000000000007941 */ /* 0x000fea0003800200 */
.L_x_5:
        /* <DEDUP_REMOVED lines=38> */
.L_x_9:
[----:B-1----:R-:W-:Y:S01]  /*0980*/  FMUL.FTZ R0, R7, R4 ;  /* 0x0000000407007220 */ /* 0x002fe20000410000 */
[----:B------:R-:W-:-:S03]  /*0990*/  FMUL.FTZ R4, R4, 0.5 ;  /* 0x3f00000004047820 */ /* 0x000fc60000410000 */
[----:B------:R-:W-:-:S04]  /*09a0*/  FFMA R7, -R0, R0, R7 ;  /* 0x0000000000077223 */ /* 0x000fc80000000107 */
[----:B------:R-:W-:-:S07]  /*09b0*/  FFMA R0, R7, R4, R0 ;  /* 0x0000000407007223 */ /* 0x000fce0000000000 */
.L_x_10:
[----:B------:R-:W-:Y:S05]  /*09c0*/  BSYNC.RECONVERGENT B0 ;  /* 0x0000000000007941 */ /* 0x000fea0003800200 */
.L_x_8:
        /* <DEDUP_REMOVED lines=34> */
[----:B------:R-:W-:Y:S01]  /*0bf0*/  BSSY.RECONVERGENT B1, `(.L_x_13) ;  /* 0x0000004000017945 */ /* 0x000fe20003800200 */
[----:B------:R-:W-:Y:S02]  /*0c00*/  MOV R0, R7 ;  /* 0x0000000700007202 */ /* 0x000fe40000000f00 */
[----:B------:R-:W-:-:S07]  /*0c10*/  MOV R10, 0xc30 ;  /* 0x00000c30000a7802 */ /* 0x000fce0000000f00 */
[----:B-1----:R-:W-:Y:S05]  /*0c20*/  CALL.REL.NOINC `($__internal_0_$__cuda_sm20_sqrt_rn_f32_slowpath) ;  /* 0x0000000000f87944 */ /* 0x002fea0003c00000 */
[----:B------:R-:W-:Y:S05]  /*0c30*/  BSYNC.RECONVERGENT B1 ;  /* 0x0000000000017941 */ /* 0x000fea0003800200 */
.L_x_13:
[----:B------:R-:W-:Y:S05]  /*0c40*/  BRA `(.L_x_14) ;  /* 0x0000000000107947 */ /* 0x000fea0003800000 */
.L_x_12:
[----:B-1----:R-:W-:Y:S01]  /*0c50*/  FMUL.FTZ R0, R7, R4 ;  /* 0x0000000407007220 */ /* 0x002fe20000410000 */
[----:B------:R-:W-:-:S03]  /*0c60*/  FMUL.FTZ R4, R4, 0.5 ;  /* 0x3f00000004047820 */ /* 0x000fc60000410000 */
[----:B------:R-:W-:-:S04]  /*0c70*/  FFMA R7, -R0, R0, R7 ;  /* 0x0000000000077223 */ /* 0x000fc80000000107 */
[----:B------:R-:W-:-:S07]  /*0c80*/  FFMA R0, R7, R4, R0 ;  /* 0x0000000407007223 */ /* 0x000fce0000000000 */
.L_x_14:
[----:B------:R-:W-:Y:S05]  /*0c90*/  BSYNC.RECONVERGENT B0 ;  /* 0x0000000000007941 */ /* 0x000fea0003800200 */
.L_x_11:
[----:B------:R-:W-:Y:S01]  /*0ca0*/  FADD R5, R5, R0 ;  /* 0x0000000005057221 */ /* 0x000fe20000000000 */
[----:B------:R-:W-:Y:S06]  /*0cb0*/  BRA.U UP0, `(.L_x_15) ;  /* 0xfffffff5003c7547 */ /* 0x000fec000b83ffff */
.L_x_1:
[----:B------:R-:W-:-:S09]  /*0cc0*/  UISETP.NE.AND UP0, UPT, UR5, URZ, UPT ;  /* 0x000000ff0500728c */ /* 0x000fd2000bf05270 */
[----:B------:R-:W-:Y:S05]  /*0cd0*/  BRA.U !UP0, `(.L_x_0) ;  /* 0x0000000108c47547 */ /* 0x000fea000b800000 */
[----:B------:R-:W-:-:S12]  /*0ce0*/  UIADD3 UR4, UPT, UPT, -UR5, URZ, URZ ;  /* 0x000000ff05047290 */ /* 0x000fd8000fffe1ff */
.L_x_20:
        /* <DEDUP_REMOVED lines=40> */
.L_x_18:
[----:B------:R-:W-:Y:S05]  /*0f70*/  BRA `(.L_x_19) ;  /* 0x0000000000107947 */ /* 0x000fea0003800000 */
.L_x_17:
[----:B-1----:R-:W-:Y:S01]  /*0f80*/  FMUL.FTZ R0, R7, R4 ;  /* 0x0000000407007220 */ /* 0x002fe20000410000 */
[----:B------:R-:W-:-:S03]  /*0f90*/  FMUL.FTZ R4, R4, 0.5 ;  /* 0x3f00000004047820 */ /* 0x000fc60000410000 */
[----:B------:R-:W-:-:S04]  /*0fa0*/  FFMA R7, -R0, R0, R7 ;  /* 0x0000000000077223 */ /* 0x000fc80000000107 */
[----:B------:R-:W-:-:S07]  /*0fb0*/  FFMA R0, R7, R4, R0 ;  /* 0x0000000407007223 */ /* 0x000fce0000000000 */
.L_x_19:
[----:B------:R-:W-:Y:S05]  /*0fc0*/  BSYNC.RECONVERGENT B0 ;  /* 0x0000000000007941 */ /* 0x000fea0003800200 */
.L_x_16:
[----:B------:R-:W-:Y:S01]  /*0fd0*/  FADD R5, R0, R5 ;  /* 0x0000000500057221 */ /* 0x000fe20000000000 */
[----:B------:R-:W-:Y:S06]  /*0fe0*/  BRA.U UP0, `(.L_x_20) ;  /* 0xfffffffd00407547 */ /* 0x000fec000b83ffff */
.L_x_0:
[----:B-----5:R-:W-:Y:S01]  /*0ff0*/  STG.E desc[UR6][R2.64], R5 ;  /* 0x0000000502007986 */ /* 0x020fe2000c101906 */
[----:B------:R-:W-:Y:S05]  /*1000*/  EXIT ;  /* 0x000000000000794d */ /* 0x000fea0003800000 */
        .weak           $__internal_0_$__cuda_sm20_sqrt_rn_f32_slowpath
        .type           $__internal_0_$__cuda_sm20_sqrt_rn_f32_slowpath,@function
        .size           $__internal_0_$__cuda_sm20_sqrt_rn_f32_slowpath,(.L_x_163 - $__internal_0_$__cuda_sm20_sqrt_rn_f32_slowpath)
$__internal_0_$__cuda_sm20_sqrt_rn_f32_slowpath:
[----:B------:R-:W-:-:S13]  /*1010*/  LOP3.LUT P0, RZ, R0, 0x7fffffff, RZ, 0xc0, !PT ;  /* 0x7fffffff00ff7812 */ /* 0x000fda000780c0ff */
[----:B------:R-:W-:Y:S01]  /*1020*/  @!P0 MOV R4, R0 ;  /* 0x0000000000048202 */ /* 0x000fe20000000f00 */
[----:B------:R-:W-:Y:S06]  /*1030*/  @!P0 BRA `(.L_x_21) ;  /* 0x0000000000408947 */ /* 0x000fec0003800000 */
[----:B------:R-:W-:-:S13]  /*1040*/  FSETP.GEU.FTZ.AND P0, PT, R0, RZ, PT ;  /* 0x000000ff0000720b */ /* 0x000fda0003f1e000 */
[----:B------:R-:W-:Y:S01]  /*1050*/  @!P0 MOV R4, 0x7fffffff ;  /* 0x7fffffff00048802 */ /* 0x000fe20000000f00 */
[----:B------:R-:W-:Y:S06]  /*1060*/  @!P0 BRA `(.L_x_21) ;  /* 0x0000000000348947 */ /* 0x000fec0003800000 */
[----:B------:R-:W-:-:S13]  /*1070*/  FSETP.GTU.FTZ.AND P0, PT, |R0|, +INF , PT ;  /* 0x7f8000000000780b */ /* 0x000fda0003f1c200 */
[----:B------:R-:W-:Y:S01]  /*1080*/  @P0 FADD.FTZ R4, R0, 1 ;  /* 0x3f80000000040421 */ /* 0x000fe20000010000 */
[----:B------:R-:W-:Y:S06]  /*1090*/  @P0 BRA `(.L_x_21) ;  /* 0x0000000000280947 */ /* 0x000fec0003800000 */
[----:B------:R-:W-:-:S13]  /*10a0*/  FSETP.NEU.FTZ.AND P0, PT, |R0|, +INF , PT ;  /* 0x7f8000000000780b */ /* 0x000fda0003f1d200 */
[----:B------:R-:W-:-:S04]  /*10b0*/  @P0 FFMA R6, R0, 1.84467440737095516160e+19, RZ ;  /* 0x5f80000000060823 */ /* 0x000fc800000000ff */
[----:B------:R-:W0:Y:S02]  /*10c0*/  @P0 MUFU.RSQ R7, R6 ;  /* 0x0000000600070308 */ /* 0x000e240000001400 */
[----:B0-----:R-:W-:Y:S01]  /*10d0*/  @P0 FMUL.FTZ R9, R6, R7 ;  /* 0x0000000706090220 */ /* 0x001fe20000410000 */
[----:B------:R-:W-:-:S03]  /*10e0*/  @P0 FMUL.FTZ R7, R7, 0.5 ;  /* 0x3f00000007070820 */ /* 0x000fc60000410000 */
[----:B------:R-:W-:-:S04]  /*10f0*/  @P0 FADD.FTZ R4, -R9, -RZ ;  /* 0x800000ff09040221 */ /* 0x000fc80000010100 */
[----:B------:R-:W-:Y:S01]  /*1100*/  @P0 FFMA R8, R9, R4, R6 ;  /* 0x0000000409080223 */ /* 0x000fe20000000006 */
[----:B------:R-:W-:-:S03]  /*1110*/  @!P0 MOV R4, R0 ;  /* 0x0000000000048202 */ /* 0x000fc60000000f00 */
[----:B------:R-:W-:-:S04]  /*1120*/  @P0 FFMA R7, R8, R7, R9 ;  /* 0x0000000708070223 */ /* 0x000fc80000000009 */
[----:B------:R-:W-:-:S07]  /*1130*/  @P0 FMUL.FTZ R4, R7, 2.3283064365386962891e-10 ;  /* 0x2f80000007040820 */ /* 0x000fce0000410000 */
.L_x_21:
[----:B------:R-:W-:Y:S01]  /*1140*/  HFMA2 R7, -RZ, RZ, 0, 0 ;  /* 0x00000000ff077431 */ /* 0x000fe200000001ff */
[----:B------:R-:W-:Y:S02]  /*1150*/  MOV R6, R10 ;  /* 0x0000000a00067202 */ /* 0x000fe40000000f00 */
[----:B------:R-:W-:Y:S02]  /*1160*/  MOV R0, R4 ;  /* 0x0000000400007202 */ /* 0x000fe40000000f00 */
[----:B------:R-:W-:Y:S05]  /*1170*/  RET.REL.NODEC R6 `(_Z11kernel_testPfiii) ;  /* 0xffffffec06a07950 */ /* 0x000fea0003c3ffff */
.L_x_22:
[----:B------:R-:W-:-:S00]  /*1180*/  BRA `(.L_x_22) ;  /* 0xfffffffc00fc7947 */ /* 0x000fc0000383ffff */
[----:B------:R-:W-:-:S00]  /*1190*/  NOP ;  /* 0x0000000000007918 */ /* 0x000fc00000000000 */
        /* <DEDUP_REMOVED lines=14> */
.L_x_163:


//--------------------- .text._Z9kernel_B2Pfiii   --------------------------
	.section	.text._Z9kernel_B2Pfiii,"ax",@progbits
	.align	128
        .global         _Z9kernel_B2Pfiii
        .type           _Z9kernel_B2Pfiii,@function
        .size           _Z9kernel_B2Pfiii,(.L_x_164 - _Z9kernel_B2Pfiii)
        .other          _Z9kernel_B2Pfiii,@"STO_CUDA_ENTRY STV_DEFAULT"
_Z9kernel_B2Pfiii:
.text._Z9kernel_B2Pfiii:
[----:B------:R-:W0:Y:S01]  /*0000*/  LDC R1, c[0x0][0x37c] ;  /* 0x0000df00ff017b82 */ /* 0x000e220000000800 */
[----:B------:R-:W1:Y:S07]  /*0010*/  S2R R3, SR_TID.X ;  /* 0x0000000000037919 */ /* 0x000e6e0000002100 */
[----:B------:R-:W1:Y:S01]  /*0020*/  LDC R0, c[0x0][0x360] ;  /* 0x0000d800ff007b82 */ /* 0x000e620000000800 */
[----:B------:R-:W2:Y:S01]  /*0030*/  LDCU.64 UR6, c[0x0][0x388] ;  /* 0x00007100ff0677ac */ /* 0x000ea20008000a00 */
[----:B0-----:R-:W-:Y:S01]  /*0040*/  VIADD R1, R1, 0xffffffe0 ;  /* 0xffffffe001017836 */ /* 0x001fe20000000000 */
[----:B------:R-:W0:Y:S05]  /*0050*/  S2R R5, SR_TID.Y ;  /* 0x0000000000057919 */ /* 0x000e2a0000002200 */
[----:B------:R-:W1:Y:S08]  /*0060*/  S2UR UR4, SR_CTAID.X ;  /* 0x00000000000479c3 */ /* 0x000e700000002500 */
[----:B------:R-:W0:Y:S08]  /*0070*/  S2UR UR5, SR_CTAID.Y ;  /* 0x00000000000579c3 */ /* 0x000e300000002600 */
[----:B------:R-:W0:Y:S01]  /*0080*/  LDC R2, c[0x0][0x364] ;  /* 0x0000d900ff027b82 */ /* 0x000e220000000800 */
[----:B-1----:R-:W-:Y:S01]  /*0090*/  IMAD R0, R0, UR4, R3 ;  /* 0x0000000400007c24 */ /* 0x002fe2000f8e0203 */
[----:B--2---:R-:W-:-:S03]  /*00a0*/  UIADD3 UR4, UPT, UPT, UR6, -0x3, URZ ;  /* 0xfffffffd06047890 */ /* 0x004fc6000fffe0ff */
[----:B------:R-:W-:Y:S02]  /*00b0*/  IMAD.SHL.U32 R3, R0, 0x4, RZ ;  /* 0x0000000400037824 */ /* 0x000fe400078e00ff */
[----:B0-----:R-:W-:-:S05]  /*00c0*/  IMAD R2, R2, UR5, R5 ;  /* 0x0000000502027c24 */ /* 0x001fca000f8e0205 */
[----:B------:R-:W-:-:S04]  /*00d0*/  ISETP.GE.AND P0, PT, R2, UR7, PT ;  /* 0x0000000702007c0c */ /* 0x000fc8000bf06270 */
[----:B------:R-:W-:-:S13]  /*00e0*/  ISETP.GE.OR P0, PT, R3, UR4, P0 ;  /* 0x0000000403007c0c */ /* 0x000fda0008706670 */
[----:B------:R-:W-:Y:S05]  /*00f0*/  @P0 EXIT ;  /* 0x000000000000094d */ /* 0x000fea0003800000 */
[----:B------:R-:W0:Y:S01]  /*0100*/  LDC.64 R10, c[0x0][0x380] ;  /* 0x0000e000ff0a7b82 */ /* 0x000e220000000a00 */
[----:B------:R-:W-:Y:S01]  /*0110*/  IMAD R2, R2, UR6, RZ ;  /* 0x0000000602027c24 */ /* 0x000fe2000f8e02ff */
[----:B------:R-:W1:Y:S04]  /*0120*/  LDCU.64 UR8, c[0x0][0x358] ;  /* 0x00006b00ff0877ac */ /* 0x000e680008000a00 */
[----:B------:R-:W-:Y:S01]  /*0130*/  SHF.R.S32.HI R3, RZ, 0x1f, R2 ;  /* 0x0000001fff037819 */ /* 0x000fe20000011402 */
[----:B------:R-:W2:Y:S03]  /*0140*/  LDCU UR4, c[0x0][0x390] ;  /* 0x00007200ff0477ac */ /* 0x000ea60008000800 */
[----:B------:R-:W-:-:S04]  /*0150*/  LEA.HI R3, R3, R2, RZ, 0x2 ;  /* 0x0000000203037211 */ /* 0x000fc800078f10ff */
[----:B------:R-:W-:-:S05]  /*0160*/  LEA.HI.SX32 R3, R3, R0, 0x1e ;  /* 0x0000000003037211 */ /* 0x000fca00078ff2ff */
[----:B0-----:R-:W-:-:S05]  /*0170*/  IMAD.WIDE R10, R3, 0x10, R10 ;  /* 0x00000010030a7825 */ /* 0x001fca00078e020a */
[----:B-1----:R0:W5:Y:S01]  /*0180*/  LDG.E.128 R4, desc[UR8][R10.64] ;  /* 0x000000080a047981 */ /* 0x002162000c1e1d00 */
[----:B--2---:R-:W-:-:S09]  /*0190*/  UISETP.GE.AND UP0, UPT, UR4, 0x1, UPT ;  /* 0x000000010400788c */ /* 0x004fd2000bf06270 */
[----:B0-----:R-:W-:Y:S05]  /*01a0*/  BRA.U !UP0, `(.L_x_23) ;  /* 0x0000001508307547 */ /* 0x001fea000b800000 */
[----:B------:R-:W-:-:S05]  /*01b0*/  UMOV UR4, URZ ;  /* 0x000000ff00047c82 */ /* 0x000fca0008000000 */
.L_x_46:
[C---:B-----5:R-:W-:Y:S01]  /*01c0*/  FMUL R3, R4.reuse, 8388608 ;  /* 0x4b00000004037820 */ /* 0x060fe20000400000 */
[----:B------:R-:W-:Y:S01]  /*01d0*/  FSETP.GEU.AND P0, PT, R4, 1.175494350822287508e-38, PT ;  /* 0x008000000400780b */ /* 0x000fe20003f0e000 */
[----:B------:R-:W-:Y:S01]  /*01e0*/  IMAD.MOV.U32 R9, RZ, RZ, 0x3e055027 ;  /* 0x3e055027ff097424 */ /* 0x000fe200078e00ff */
[----:B------:R-:W0:Y:S01]  /*01f0*/  LDCU UR5, c[0x0][0x390] ;  /* 0x00007200ff0577ac */ /* 0x000e220008000800 */
[----:B------:R-:W-:Y:S01]  /*0200*/  BSSY.RECONVERGENT B0, `(.L_x_24) ;  /* 0x0000028000007945 */ /* 0x000fe20003800200 */
[----:B------:R-:W-:Y:S01]  /*0210*/  FSEL R3, R3, R4, !P0 ;  /* 0x0000000403037208 */ /* 0x000fe20004000000 */
[----:B------:R-:W-:-:S03]  /*0220*/  UIADD3 UR4, UPT, UPT, UR4, 0x1, URZ ;  /* 0x0000000104047890 */ /* 0x000fc6000fffe0ff */
[----:B------:R-:W-:-:S04]  /*0230*/  IADD3 R0, PT, PT, R3, -0x3f2aaaab, RZ ;  /* 0xc0d5555503007810 */ /* 0x000fc80007ffe0ff */
[----:B------:R-:W-:-:S05]  /*0240*/  LOP3.LUT R2, R0, 0xff800000, RZ, 0xc0, !PT ;  /* 0xff80000000027812 */ /* 0x000fca00078ec0ff */
[----:B------:R-:W-:Y:S01]  /*0250*/  IMAD.IADD R0, R3, 0x1, -R2 ;  /* 0x0000000103007824 */ /* 0x000fe200078e0a02 */
[----:B0-----:R-:W-:-:S03]  /*0260*/  UISETP.NE.AND UP0, UPT, UR4, UR5, UPT ;  /* 0x000000050400728c */ /* 0x001fc6000bf05270 */
[----:B------:R-:W-:Y:S01]  /*0270*/  FADD R8, R0, -1 ;  /* 0xbf80000000087421 */ /* 0x000fe20000000000 */
[----:B------:R-:W-:Y:S02]  /*0280*/  FSEL R0, RZ, -23, P0 ;  /* 0xc1b80000ff007808 */ /* 0x000fe40000000000 */
[----:B------:R-:W-:Y:S01]  /*0290*/  ISETP.GT.U32.AND P0, PT, R3, 0x7f7fffff, PT ;  /* 0x7f7fffff0300780c */ /* 0x000fe20003f04070 */
[----:B------:R-:W-:-:S04]  /*02a0*/  FFMA R9, R8, -R9, 0.14084610342979431152 ;  /* 0x3e1039f608097423 */ /* 0x000fc80000000809 */
[----:B------:R-:W-:-:S04]  /*02b0*/  FFMA R9, R8, R9, -0.12148627638816833496 ;  /* 0xbdf8cdcc08097423 */ /* 0x000fc80000000009 */
[----:B------:R-:W-:-:S04]  /*02c0*/  FFMA R9, R8, R9, 0.13980610668659210205 ;  /* 0x3e0f295508097423 */ /* 0x000fc80000000009 */
[----:B------:R-:W-:-:S04]  /*02d0*/  FFMA R9, R8, R9, -0.16684235632419586182 ;  /* 0xbe2ad8b908097423 */ /* 0x000fc80000000009 */
[----:B------:R-:W-:-:S04]  /*02e0*/  FFMA R9, R8, R9, 0.20012299716472625732 ;  /* 0x3e4ced0b08097423 */ /* 0x000fc80000000009 */
[----:B------:R-:W-:-:S04]  /*02f0*/  FFMA R9, R8, R9, -0.24999669194221496582 ;  /* 0xbe7fff2208097423 */ /* 0x000fc80000000009 */
[----:B------:R-:W-:-:S04]  /*0300*/  FFMA R9, R8, R9, 0.33333182334899902344 ;  /* 0x3eaaaa7808097423 */ /* 0x000fc80000000009 */
[C---:B------:R-:W-:Y:S01]  /*0310*/  FFMA R13, R8.reuse, R9, -0.5 ;  /* 0xbf000000080d7423 */ /* 0x040fe20000000009 */
[----:B------:R-:W-:Y:S02]  /*0320*/  I2FP.F32.S32 R9, R2 ;  /* 0x0000000200097245 */ /* 0x000fe40000201400 */
[----:B------:R-:W-:Y:S01]  /*0330*/  MOV R2, 0x7f800000 ;  /* 0x7f80000000027802 */ /* 0x000fe20000000f00 */
[C---:B------:R-:W-:Y:S02]  /*0340*/  FMUL R13, R8.reuse, R13 ;  /* 0x0000000d080d7220 */ /* 0x040fe40000400000 */
[----:B------:R-:W-:Y:S02]  /*0350*/  FFMA R0, R9, 1.1920928955078125e-07, R0 ;  /* 0x3400000009007823 */ /* 0x000fe40000000000 */
[----:B------:R-:W-:-:S04]  /*0360*/  FFMA R13, R8, R13, R8 ;  /* 0x0000000d080d7223 */ /* 0x000fc80000000008 */
[----:B------:R-:W-:Y:S01]  /*0370*/  FFMA R0, R0, 0.69314718246459960938, R13 ;  /* 0x3f31721800007823 */ /* 0x000fe2000000000d */
[C---:B------:R-:W-:Y:S01]  /*0380*/  @P0 FFMA R0, R3.reuse, R2, +INF ;  /* 0x7f80000003000423 */ /* 0x040fe20000000002 */
[----:B------:R-:W-:-:S03]  /*0390*/  FSETP.NEU.AND P0, PT, R3, RZ, PT ;  /* 0x000000ff0300720b */ /* 0x000fc60003f0d000 */
[----:B------:R-:W-:-:S05]  /*03a0*/  FADD R0, R0, 1 ;  /* 0x3f80000000007421 */ /* 0x000fca0000000000 */
[----:B------:R-:W-:-:S04]  /*03b0*/  FSEL R0, R0, -INF , P0 ;  /* 0xff80000000007808 */ /* 0x000fc80000000000 */
[----:B------:R0:W1:Y:S01]  /*03c0*/  MUFU.RSQ R9, R0 ;  /* 0x0000000000097308 */ /* 0x0000620000001400 */
[----:B------:R-:W-:-:S05]  /*03d0*/  VIADD R2, R0, 0xf3000000 ;  /* 0xf300000000027836 */ /* 0x000fca0000000000 */
[----:B------:R-:W-:-:S13]  /*03e0*/  ISETP.GT.U32.AND P0, PT, R2, 0x727fffff, PT ;  /* 0x727fffff0200780c */ /* 0x000fda0003f04070 */
[----:B01----:R-:W-:Y:S05]  /*03f0*/  @!P0 BRA `(.L_x_25) ;  /* 0x0000000000108947 */ /* 0x003fea0003800000 */
[----:B------:R-:W-:-:S07]  /*0400*/  MOV R13, 0x420 ;  /* 0x00000420000d7802 */ /* 0x000fce0000000f00 */
[----:B------:R-:W-:Y:S05]  /*0410*/  CALL.REL.NOINC `($__internal_1_$__cuda_sm20_sqrt_rn_f32_slowpath) ;  /* 0x00000010009c7944 */ /* 0x000fea0003c00000 */
[----:B------:R-:W-:Y:S01]  /*0420*/  IMAD.MOV.U32 R3, RZ, RZ, R0 ;  /* 0x000000ffff037224 */ /* 0x000fe200078e0000 */
[----:B------:R-:W-:Y:S06]  /*0430*/  BRA `(.L_x_26) ;  /* 0x0000000000107947 */ /* 0x000fec0003800000 */
.L_x_25:
[----:B------:R-:W-:Y:S01]  /*0440*/  FMUL.FTZ R3, R0, R9 ;  /* 0x0000000900037220 */ /* 0x000fe20000410000 */
[----:B------:R-:W-:-:S03]  /*0450*/  FMUL.FTZ R2, R9, 0.5 ;  /* 0x3f00000009027820 */ /* 0x000fc60000410000 */
[----:B------:R-:W-:-:S04]  /*0460*/  FFMA R0, -R3, R3, R0 ;  /* 0x0000000303007223 */ /* 0x000fc80000000100 */
[----:B------:R-:W-:-:S07]  /*0470*/  FFMA R3, R0, R2, R3 ;  /* 0x0000000200037223 */ /* 0x000fce0000000003 */
.L_x_26:
[----:B------:R-:W-:Y:S05]  /*0480*/  BSYNC.RECONVERGENT B0 ;  /* 0x0000000000007941 */ /* 0x000fea0003800200 */
.L_x_24:
[C---:B------:R-:W-:Y:S01]  /*0490*/  FMUL R0, R5.reuse, 0.63661974668502807617 ;  /* 0x3f22f98305007820 */ /* 0x040fe20000400000 */
[----:B------:R-:W-:Y:S01]  /*04a0*/  FSETP.GE.AND P0, PT, |R5|, 105615, PT ;  /* 0x47ce47800500780b */ /* 0x000fe20003f06200 */
[----:B------:R-:W-:Y:S01]  /*04b0*/  BSSY.RECONVERGENT B0, `(.L_x_27) ;  /* 0x000003f000007945 */ /* 0x000fe20003800200 */
[----:B------:R-:W-:-:S03]  /*04c0*/  FADD R4, R3, R4 ;  /* 0x0000000403047221 */ /* 0x000fc60000000000 */
[----:B------:R-:W0:Y:S02]  /*04d0*/  F2I.NTZ R0, R0 ;  /* 0x0000000000007305 */ /* 0x000e240000203100 */
[----:B0-----:R-:W-:-:S05]  /*04e0*/  I2FP.F32.S32 R2, R0 ;  /* 0x0000000000027245 */ /* 0x001fca0000201400 */
[----:B------:R-:W-:-:S04]  /*04f0*/  FFMA R9, R2, -1.5707962512969970703, R5 ;  /* 0xbfc90fda02097823 */ /* 0x000fc80000000005 */
[----:B------:R-:W-:-:S04]  /*0500*/  FFMA R9, R2, -7.5497894158615963534e-08, R9 ;  /* 0xb3a2216802097823 */ /* 0x000fc80000000009 */
[----:B------:R-:W-:Y:S01]  /*0510*/  FFMA R2, R2, -5.3903029534742383927e-15, R9 ;  /* 0xa7c234c502027823 */ /* 0x000fe20000000009 */
[----:B------:R-:W-:Y:S06]  /*0520*/  @!P0 BRA `(.L_x_28) ;  /* 0x0000000000dc8947 */ /* 0x000fec0003800000 */
[----:B------:R-:W-:-:S13]  /*0530*/  FSETP.NEU.AND P0, PT, |R5|, +INF , PT ;  /* 0x7f8000000500780b */ /* 0x000fda0003f0d200 */
[----:B------:R-:W-:Y:S01]  /*0540*/  @!P0 FMUL R2, RZ, R5 ;  /* 0x00000005ff028220 */ /* 0x000fe20000400000 */
[----:B------:R-:W-:Y:S01]  /*0550*/  @!P0 MOV R0, RZ ;  /* 0x000000ff00008202 */ /* 0x000fe20000000f00 */
[----:B------:R-:W-:Y:S06]  /*0560*/  @!P0 BRA `(.L_x_28) ;  /* 0x0000000000cc8947 */ /* 0x000fec0003800000 */
[----:B------:R-:W-:Y:S01]  /*0570*/  IMAD.SHL.U32 R2, R5, 0x100, RZ ;  /* 0x0000010005027824 */ /* 0x000fe200078e00ff */
[----:B------:R-:W-:Y:S01]  /*0580*/  MOV R0, R1 ;  /* 0x0000000100007202 */ /* 0x000fe20000000f00 */
[----:B------:R-:W-:Y:S01]  /*0590*/  IMAD.MOV.U32 R12, RZ, RZ, RZ ;  /* 0x000000ffff0c7224 */ /* 0x000fe200078e00ff */
[----:B------:R-:W0:Y:S02]  /*05a0*/  LDCU.64 UR10, c[0x4][URZ] ;  /* 0x01000000ff0a77ac */ /* 0x000e240008000a00 */
[----:B------:R-:W-:Y:S01]  /*05b0*/  LOP3.LUT R15, R2, 0x80000000, RZ, 0xfc, !PT ;  /* 0x80000000020f7812 */ /* 0x000fe200078efcff */
[----:B------:R-:W-:Y:S01]  /*05c0*/  UMOV UR6, URZ ;  /* 0x000000ff00067c82 */ /* 0x000fe20008000000 */
[----:B------:R-:W-:-:S05]  /*05d0*/  UMOV UR5, URZ ;  /* 0x000000ff00057c82 */ /* 0x000fca0008000000 */
.L_x_29:
[----:B0-----:R-:W-:Y:S02]  /*05e0*/  IMAD.U32 R8, RZ, RZ, UR10 ;  /* 0x0000000aff087e24 */ /* 0x001fe4000f8e00ff */
[----:B------:R-:W-:-:S05]  /*05f0*/  IMAD.U32 R9, RZ, RZ, UR11 ;  /* 0x0000000bff097e24 */ /* 0x000fca000f8e00ff */
[----:B------:R-:W2:Y:S01]  /*0600*/  LDG.E.CONSTANT R2, desc[UR8][R8.64] ;  /* 0x0000000808027981 */ /* 0x000ea2000c1e9900 */
[----:B------:R-:W-:Y:S02]  /*0610*/  UIADD3 UR10, UP1, UPT, UR10, 0x4, URZ ;  /* 0x000000040a0a7890 */ /* 0x000fe4000ff3e0ff */
[----:B------:R-:W-:Y:S02]  /*0620*/  UIADD3 UR5, UPT, UPT, UR5, 0x1, URZ ;  /* 0x0000000105057890 */ /* 0x000fe4000fffe0ff */
[----:B------:R-:W-:Y:S02]  /*0630*/  UIADD3.X UR11, UPT, UPT, URZ, UR11, URZ, UP1, !UPT ;  /* 0x0000000bff0b7290 */ /* 0x000fe40008ffe4ff */
[----:B------:R-:W-:Y:S01]  /*0640*/  UISETP.NE.AND UP1, UPT, UR5, 0x6, UPT ;  /* 0x000000060500788c */ /* 0x000fe2000bf25270 */
[----:B--2---:R-:W-:-:S03]  /*0650*/  IMAD.WIDE.U32 R2, R2, R15, RZ ;  /* 0x0000000f02027225 */ /* 0x004fc600078e00ff */
[----:B------:R-:W-:-:S04]  /*0660*/  IADD3 R13, P0, PT, R2, R12, RZ ;  /* 0x0000000c020d7210 */ /* 0x000fc80007f1e0ff */
[----:B------:R-:W-:Y:S01]  /*0670*/  IADD3.X R12, PT, PT, R3, UR6, RZ, P0, !PT ;  /* 0x00000006030c7c10 */ /* 0x000fe200087fe4ff */
[----:B------:R0:W-:Y:S02]  /*0680*/  STL [R0], R13 ;  /* 0x0000000d00007387 */ /* 0x0001e40000100800 */
[----:B0-----:R-:W-:Y:S01]  /*0690*/  IADD3 R0, PT, PT, R0, 0x4, RZ ;  /* 0x0000000400007810 */ /* 0x001fe20007ffe0ff */
[----:B------:R-:W-:Y:S06]  /*06a0*/  BRA.U UP1, `(.L_x_29) ;  /* 0xfffffffd01cc7547 */ /* 0x000fec000b83ffff */
[----:B------:R-:W-:Y:S01]  /*06b0*/  SHF.R.U32.HI R8, RZ, 0x17, R5 ;  /* 0x00000017ff087819 */ /* 0x000fe20000011605 */
[----:B------:R0:W-:Y:S03]  /*06c0*/  STL [R1+0x18], R12 ;  /* 0x0000180c01007387 */ /* 0x0001e60000100800 */
[C---:B------:R-:W-:Y:S02]  /*06d0*/  LOP3.LUT R0, R8.reuse, 0xe0, RZ, 0xc0, !PT ;  /* 0x000000e008007812 */ /* 0x040fe400078ec0ff */
[----:B------:R-:W-:-:S03]  /*06e0*/  LOP3.LUT P0, RZ, R8, 0x1f, RZ, 0xc0, !PT ;  /* 0x0000001f08ff7812 */ /* 0x000fc6000780c0ff */
[----:B------:R-:W-:-:S05]  /*06f0*/  VIADD R0, R0, 0xffffff80 ;  /* 0xffffff8000007836 */ /* 0x000fca0000000000 */
[----:B------:R-:W-:-:S05]  /*0700*/  SHF.R.U32.HI R0, RZ, 0x5, R0 ;  /* 0x00000005ff007819 */ /* 0x000fca0000011600 */
[----:B------:R-:W-:-:S05]  /*0710*/  IMAD R9, R0, -0x4, R1 ;  /* 0xfffffffc00097824 */ /* 0x000fca00078e0201 */
[----:B------:R-:W2:Y:S04]  /*0720*/  LDL R0, [R9+0x18] ;  /* 0x0000180009007983 */ /* 0x000ea80000100800 */
[----:B------:R-:W2:Y:S04]  /*0730*/  LDL R3, [R9+0x14] ;  /* 0x0000140009037983 */ /* 0x000ea80000100800 */
[----:B------:R-:W3:Y:S01]  /*0740*/  @P0 LDL R2, [R9+0x10] ;  /* 0x0000100009020983 */ /* 0x000ee20000100800 */
[----:B------:R-:W-:Y:S01]  /*0750*/  LOP3.LUT R8, R8, 0x1f, RZ, 0xc0, !PT ;  /* 0x0000001f08087812 */ /* 0x000fe200078ec0ff */
[----:B------:R-:W-:Y:S01]  /*0760*/  UMOV UR6, 0x54442d19 ;  /* 0x54442d1900067882 */ /* 0x000fe20000000000 */
[----:B------:R-:W-:-:S02]  /*0770*/  UMOV UR7, 0x3bf921fb ;  /* 0x3bf921fb00077882 */ /* 0x000fc40000000000 */
[-C--:B--2---:R-:W-:Y:S02]  /*0780*/  @P0 SHF.L.W.U32.HI R0, R3, R8.reuse, R0 ;  /* 0x0000000803000219 */ /* 0x084fe40000010e00 */
[----:B---3--:R-:W-:Y:S02]  /*0790*/  @P0 SHF.L.W.U32.HI R3, R2, R8, R3 ;  /* 0x0000000802030219 */ /* 0x008fe40000010e03 */
[----:B------:R-:W-:Y:S02]  /*07a0*/  ISETP.GE.AND P0, PT, R5, RZ, PT ;  /* 0x000000ff0500720c */ /* 0x000fe40003f06270 */
[C---:B------:R-:W-:Y:S01]  /*07b0*/  SHF.L.W.U32.HI R2, R3.reuse, 0x2, R0 ;  /* 0x0000000203027819 */ /* 0x040fe20000010e00 */
[----:B------:R-:W-:-:S03]  /*07c0*/  IMAD.SHL.U32 R3, R3, 0x4, RZ ;  /* 0x0000000403037824 */ /* 0x000fc600078e00ff */
[----:B------:R-:W-:Y:S02]  /*07d0*/  SHF.R.S32.HI R8, RZ, 0x1f, R2 ;  /* 0x0000001fff087819 */ /* 0x000fe40000011402 */
[----:B0-----:R-:W-:Y:S02]  /*07e0*/  LOP3.LUT R12, R2, R5, RZ, 0x3c, !PT ;  /* 0x00000005020c7212 */ /* 0x001fe400078e3cff */
[C---:B------:R-:W-:Y:S02]  /*07f0*/  LOP3.LUT R14, R8.reuse, R3, RZ, 0x3c, !PT ;  /* 0x00000003080e7212 */ /* 0x040fe400078e3cff */
[----:B------:R-:W-:Y:S02]  /*0800*/  LOP3.LUT R15, R8, R2, RZ, 0x3c, !PT ;  /* 0x00000002080f7212 */ /* 0x000fe400078e3cff */
[----:B------:R-:W-:Y:S02]  /*0810*/  SHF.R.U32.HI R3, RZ, 0x1e, R0 ;  /* 0x0000001eff037819 */ /* 0x000fe40000011600 */
[----:B------:R-:W-:-:S02]  /*0820*/  ISETP.GE.AND P1, PT, R12, RZ, PT ;  /* 0x000000ff0c00720c */ /* 0x000fc40003f26270 */
[----:B------:R-:W0:Y:S01]  /*0830*/  I2F.F64.S64 R14, R14 ;  /* 0x0000000e000e7312 */ /* 0x000e220000301c00 */
[----:B------:R-:W-:-:S04]  /*0840*/  LEA.HI R0, R2, R3, RZ, 0x1 ;  /* 0x0000000302007211 */ /* 0x000fc800078f08ff */
[----:B------:R-:W-:-:S05]  /*0850*/  IADD3 R2, PT, PT, -R0, RZ, RZ ;  /* 0x000000ff00027210 */ /* 0x000fca0007ffe1ff */
[----:B------:R-:W-:Y:S01]  /*0860*/  @!P0 IMAD.MOV.U32 R0, RZ, RZ, R2 ;  /* 0x000000ffff008224 */ /* 0x000fe200078e0002 */
[----:B0-----:R-:W-:-:S10]  /*0870*/  DMUL R8, R14, UR6 ;  /* 0x000000060e087c28 */ /* 0x001fd40008000000 */
[----:B------:R-:W0:Y:S02]  /*0880*/  F2F.F32.F64 R8, R8 ;  /* 0x0000000800087310 */ /* 0x000e240000301000 */
[----:B0-----:R-:W-:-:S07]  /*0890*/  FSEL R2, -R8, R8, !P1 ;  /* 0x0000000808027208 */ /* 0x001fce0004800100 */
.L_x_28:
[----:B------:R-:W-:Y:S05]  /*08a0*/  BSYNC.RECONVERGENT B0 ;  /* 0x0000000000007941 */ /* 0x000fea0003800200 */
.L_x_27:
[----:B------:R-:W-:Y:S02]  /*08b0*/  IMAD.MOV.U32 R8, RZ, RZ, 0x37cbac00 ;  /* 0x37cbac00ff087424 */ /* 0x000fe400078e00ff */
[----:B------:R-:W-:Y:S01]  /*08c0*/  FMUL R3, R2, R2 ;  /* 0x0000000202037220 */ /* 0x000fe20000400000 */
[C---:B------:R-:W-:Y:S01]  /*08d0*/  LOP3.LUT R9, R0.reuse, 0x1, RZ, 0xc0, !PT ;  /* 0x0000000100097812 */ /* 0x040fe200078ec0ff */
[----:B------:R-:W-:Y:S01]  /*08e0*/  VIADD R0, R0, 0x1 ;  /* 0x0000000100007836 */ /* 0x000fe20000000000 */
[----:B------:R-:W-:Y:S01]  /*08f0*/  MOV R12, 0x3c0885e4 ;  /* 0x3c0885e4000c7802 */ /* 0x000fe20000000f00 */
[----:B------:R-:W-:Y:S01]  /*0900*/  FFMA R8, R3, R8, -0.0013887860113754868507 ;  /* 0xbab607ed03087423 */ /* 0x000fe20000000008 */
[----:B------:R-:W-:Y:S01]  /*0910*/  ISETP.NE.U32.AND P0, PT, R9, 0x1, PT ;  /* 0x000000010900780c */ /* 0x000fe20003f05070 */
[----:B------:R-:W-:Y:S01]  /*0920*/  IMAD.MOV.U32 R13, RZ, RZ, 0x3e2aaaa8 ;  /* 0x3e2aaaa8ff0d7424 */ /* 0x000fe200078e00ff */
[----:B------:R-:W-:Y:S01]  /*0930*/  LOP3.LUT P1, RZ, R0, 0x2, RZ, 0xc0, !PT ;  /* 0x0000000200ff7812 */ /* 0x000fe2000782c0ff */
[----:B------:R-:W-:Y:S01]  /*0940*/  BSSY.RECONVERGENT B0, `(.L_x_30) ;  /* 0x0000017000007945 */ /* 0x000fe20003800200 */
[----:B------:R-:W-:-:S02]  /*0950*/  FSEL R8, R8, -0.00019574658654164522886, P0 ;  /* 0xb94d415308087808 */ /* 0x000fc40000000000 */
[----:B------:R-:W-:Y:S02]  /*0960*/  FSEL R12, R12, 0.041666727513074874878, !P0 ;  /* 0x3d2aaabb0c0c7808 */ /* 0x000fe40004000000 */
[----:B------:R-:W-:Y:S02]  /*0970*/  FSEL R0, R2, 1, !P0 ;  /* 0x3f80000002007808 */ /* 0x000fe40004000000 */
[----:B------:R-:W-:Y:S01]  /*0980*/  FSEL R13, -R13, -0.4999999701976776123, !P0 ;  /* 0xbeffffff0d0d7808 */ /* 0x000fe20004000100 */
[C---:B------:R-:W-:Y:S02]  /*0990*/  FFMA R8, R3.reuse, R8, R12 ;  /* 0x0000000803087223 */ /* 0x040fe4000000000c */
[C---:B------:R-:W-:Y:S02]  /*09a0*/  FFMA R9, R3.reuse, R0, RZ ;  /* 0x0000000003097223 */ /* 0x040fe400000000ff */
[----:B------:R-:W-:-:S04]  /*09b0*/  FFMA R8, R3, R8, R13 ;  /* 0x0000000803087223 */ /* 0x000fc8000000000d */
[----:B------:R-:W-:-:S04]  /*09c0*/  FFMA R0, R9, R8, R0 ;  /* 0x0000000809007223 */ /* 0x000fc80000000000 */
[----:B------:R-:W-:-:S04]  /*09d0*/  @P1 FADD R0, RZ, -R0 ;  /* 0x80000000ff001221 */ /* 0x000fc80000000000 */
[----:B------:R-:W-:-:S04]  /*09e0*/  FADD R3, R0, 1 ;  /* 0x3f80000000037421 */ /* 0x000fc80000000000 */
[----:B------:R0:W1:Y:S01]  /*09f0*/  MUFU.RSQ R2, R3 ;  /* 0x0000000300027308 */ /* 0x0000620000001400 */
[----:B------:R-:W-:-:S04]  /*0a00*/  IADD3 R0, PT, PT, R3, -0xd000000, RZ ;  /* 0xf300000003007810 */ /* 0x000fc80007ffe0ff */
[----:B------:R-:W-:-:S13]  /*0a10*/  ISETP.GT.U32.AND P0, PT, R0, 0x727fffff, PT ;  /* 0x727fffff0000780c */ /* 0x000fda0003f04070 */
[----:B01----:R-:W-:Y:S05]  /*0a20*/  @!P0 BRA `(.L_x_31) ;  /* 0x0000000000108947 */ /* 0x003fea0003800000 */
[----:B------:R-:W-:Y:S01]  /*0a30*/  IMAD.MOV.U32 R0, RZ, RZ, R3 ;  /* 0x000000ffff007224 */ /* 0x000fe200078e0003 */
[----:B------:R-:W-:-:S07]  /*0a40*/  MOV R13, 0xa60 ;  /* 0x00000a60000d7802 */ /* 0x000fce0000000f00 */
[----:B------:R-:W-:Y:S05]  /*0a50*/  CALL.REL.NOINC `($__internal_1_$__cuda_sm20_sqrt_rn_f32_slowpath) ;  /* 0x0000000c000c7944 */ /* 0x000fea0003c00000 */
[----:B------:R-:W-:Y:S05]  /*0a60*/  BRA `(.L_x_32) ;  /* 0x0000000000107947 */ /* 0x000fea0003800000 */
.L_x_31:
[----:B------:R-:W-:Y:S01]  /*0a70*/  FMUL.FTZ R0, R3, R2 ;  /* 0x0000000203007220 */ /* 0x000fe20000410000 */
[----:B------:R-:W-:-:S03]  /*0a80*/  FMUL.FTZ R2, R2, 0.5 ;  /* 0x3f00000002027820 */ /* 0x000fc60000410000 */
[----:B------:R-:W-:-:S04]  /*0a90*/  FFMA R3, -R0, R0, R3 ;  /* 0x0000000000037223 */ /* 0x000fc80000000103 */
[----:B------:R-:W-:-:S07]  /*0aa0*/  FFMA R0, R3, R2, R0 ;  /* 0x0000000203007223 */ /* 0x000fce0000000000 */
.L_x_32:
[----:B------:R-:W-:Y:S05]  /*0ab0*/  BSYNC.RECONVERGENT B0 ;  /* 0x0000000000007941 */ /* 0x000fea0003800200 */
.L_x_30:
[C---:B------:R-:W-:Y:S01]  /*0ac0*/  FMUL R2, R6.reuse, 0.63661974668502807617 ;  /* 0x3f22f98306027820 */ /* 0x040fe20000400000 */
[----:B------:R-:W-:Y:S01]  /*0ad0*/  FSETP.GE.AND P0, PT, |R6|, 105615, PT ;  /* 0x47ce47800600780b */ /* 0x000fe20003f06200 */
[----:B------:R-:W-:Y:S01]  /*0ae0*/  BSSY.RECONVERGENT B0, `(.L_x_33) ;  /* 0x000003a000007945 */ /* 0x000fe20003800200 */
[----:B------:R-:W-:Y:S01]  /*0af0*/  FADD R5, R0, R5 ;  /* 0x0000000500057221 */ /* 0x000fe20000000000 */
        /* <DEDUP_REMOVED lines=8> */
[----:B------:R-:W-:Y:S01]  /*0b80*/  @!P0 IMAD.MOV.U32 R9, RZ, RZ, RZ ;  /* 0x000000ffff098224 */ /* 0x000fe200078e00ff */
[----:B------:R-:W-:Y:S06]  /*0b90*/  @!P0 BRA `(.L_x_34) ;  /* 0x0000000000b88947 */ /* 0x000fec0003800000 */
[----:B------:R-:W0:Y:S01]  /*0ba0*/  LDC.64 R14, c[0x4][RZ] ;  /* 0x01000000ff0e7b82 */ /* 0x000e220000000a00 */
[----:B------:R-:W-:Y:S02]  /*0bb0*/  SHF.L.U32 R0, R6, 0x8, RZ ;  /* 0x0000000806007819 */ /* 0x000fe400000006ff */
[----:B------:R-:W-:Y:S01]  /*0bc0*/  CS2R R8, SRZ ;  /* 0x0000000000087805 */ /* 0x000fe2000001ff00 */
[----:B------:R-:W-:Y:S01]  /*0bd0*/  UMOV UR5, URZ ;  /* 0x000000ff00057c82 */ /* 0x000fe20008000000 */
[----:B------:R-:W-:-:S07]  /*0be0*/  LOP3.LUT R19, R0, 0x80000000, RZ, 0xfc, !PT ;  /* 0x8000000000137812 */ /* 0x000fce00078efcff */
.L_x_35:
[----:B0-----:R-:W-:-:S06]  /*0bf0*/  IMAD.WIDE.U32 R2, R9, 0x4, R14 ;  /* 0x0000000409027825 */ /* 0x001fcc00078e000e */
[----:B------:R-:W2:Y:S01]  /*0c00*/  LDG.E.CONSTANT R2, desc[UR8][R2.64] ;  /* 0x0000000802027981 */ /* 0x000ea2000c1e9900 */
[C---:B-1----:R-:W-:Y:S02]  /*0c10*/  IMAD R0, R9.reuse, 0x4, R1 ;  /* 0x0000000409007824 */ /* 0x042fe400078e0201 */
[----:B------:R-:W-:-:S05]  /*0c20*/  VIADD R9, R9, 0x1 ;  /* 0x0000000109097836 */ /* 0x000fca0000000000 */
[----:B------:R-:W-:Y:S01]  /*0c30*/  ISETP.NE.AND P0, PT, R9, 0x6, PT ;  /* 0x000000060900780c */ /* 0x000fe20003f05270 */
[----:B--2---:R-:W-:-:S03]  /*0c40*/  IMAD.WIDE.U32 R12, R2, R19, RZ ;  /* 0x00000013020c7225 */ /* 0x004fc600078e00ff */
[----:B------:R-:W-:-:S04]  /*0c50*/  IADD3 R17, P1, PT, R12, R8, RZ ;  /* 0x000000080c117210 */ /* 0x000fc80007f3e0ff */
[----:B------:R-:W-:Y:S01]  /*0c60*/  IADD3.X R8, PT, PT, R13, UR5, RZ, P1, !PT ;  /* 0x000000050d087c10 */ /* 0x000fe20008ffe4ff */
[----:B------:R1:W-:Y:S04]  /*0c70*/  STL [R0], R17 ;  /* 0x0000001100007387 */ /* 0x0003e80000100800 */
[----:B------:R-:W-:Y:S05]  /*0c80*/  @P0 BRA `(.L_x_35) ;  /* 0xfffffffc00d80947 */ /* 0x000fea000383ffff */
[----:B------:R-:W-:Y:S01]  /*0c90*/  SHF.R.U32.HI R9, RZ, 0x17, R6 ;  /* 0x00000017ff097819 */ /* 0x000fe20000011606 */
[----:B------:R0:W-:Y:S03]  /*0ca0*/  STL [R1+0x18], R8 ;  /* 0x0000180801007387 */ /* 0x0001e60000100800 */
[C---:B-1----:R-:W-:Y:S02]  /*0cb0*/  LOP3.LUT R0, R9.reuse, 0xe0, RZ, 0xc0, !PT ;  /* 0x000000e009007812 */ /* 0x042fe400078ec0ff */
[----:B------:R-:W-:Y:S02]  /*0cc0*/  LOP3.LUT P0, RZ, R9, 0x1f, RZ, 0xc0, !PT ;  /* 0x0000001f09ff7812 */ /* 0x000fe4000780c0ff */
[----:B------:R-:W-:-:S04]  /*0cd0*/  IADD3 R0, PT, PT, R0, -0x80, RZ ;  /* 0xffffff8000007810 */ /* 0x000fc80007ffe0ff */
        /* <DEDUP_REMOVED lines=11> */
[C-C-:B------:R-:W-:Y:S01]  /*0d90*/  SHF.L.W.U32.HI R9, R3.reuse, 0x2, R0.reuse ;  /* 0x0000000203097819 */ /* 0x140fe20000010e00 */
[----:B------:R-:W-:Y:S01]  /*0da0*/  IMAD.SHL.U32 R3, R3, 0x4, RZ ;  /* 0x0000000403037824 */ /* 0x000fe200078e00ff */
[----:B------:R-:W-:Y:S02]  /*0db0*/  SHF.R.U32.HI R0, RZ, 0x1e, R0 ;  /* 0x0000001eff007819 */ /* 0x000fe40000011600 */
[----:B------:R-:W-:-:S02]  /*0dc0*/  SHF.R.S32.HI R2, RZ, 0x1f, R9 ;  /* 0x0000001fff027819 */ /* 0x000fc40000011409 */
[C---:B0-----:R-:W-:Y:S02]  /*0dd0*/  LOP3.LUT R8, R9.reuse, R6, RZ, 0x3c, !PT ;  /* 0x0000000609087212 */ /* 0x041fe400078e3cff */
[C---:B------:R-:W-:Y:S02]  /*0de0*/  LOP3.LUT R12, R2.reuse, R3, RZ, 0x3c, !PT ;  /* 0x00000003020c7212 */ /* 0x040fe400078e3cff */
[----:B------:R-:W-:Y:S02]  /*0df0*/  LOP3.LUT R13, R2, R9, RZ, 0x3c, !PT ;  /* 0x00000009020d7212 */ /* 0x000fe400078e3cff */
[----:B------:R-:W-:Y:S02]  /*0e00*/  LEA.HI R9, R9, R0, RZ, 0x1 ;  /* 0x0000000009097211 */ /* 0x000fe400078f08ff */
[----:B------:R-:W-:Y:S02]  /*0e10*/  ISETP.GE.AND P1, PT, R8, RZ, PT ;  /* 0x000000ff0800720c */ /* 0x000fe40003f26270 */
[----:B------:R-:W0:Y:S01]  /*0e20*/  I2F.F64.S64 R12, R12 ;  /* 0x0000000c000c7312 */ /* 0x000e220000301c00 */
[----:B------:R-:W-:-:S05]  /*0e30*/  IMAD.MOV R0, RZ, RZ, -R9 ;  /* 0x000000ffff007224 */ /* 0x000fca00078e0a09 */
[----:B------:R-:W-:Y:S01]  /*0e40*/  @!P0 MOV R9, R0 ;  /* 0x0000000000098202 */ /* 0x000fe20000000f00 */
[----:B0-----:R-:W-:-:S10]  /*0e50*/  DMUL R2, R12, UR6 ;  /* 0x000000060c027c28 */ /* 0x001fd40008000000 */
[----:B------:R-:W0:Y:S02]  /*0e60*/  F2F.F32.F64 R2, R2 ;  /* 0x0000000200027310 */ /* 0x000e240000301000 */
[----:B0-----:R-:W-:-:S07]  /*0e70*/  FSEL R0, -R2, R2, !P1 ;  /* 0x0000000202007208 */ /* 0x001fce0004800100 */
.L_x_34:
[----:B------:R-:W-:Y:S05]  /*0e80*/  BSYNC.RECONVERGENT B0 ;  /* 0x0000000000007941 */ /* 0x000fea0003800200 */
.L_x_33:
[----:B------:R-:W-:Y:S01]  /*0e90*/  LOP3.LUT R8, R9, 0x1, RZ, 0xc0, !PT ;  /* 0x0000000109087812 */ /* 0x000fe200078ec0ff */
[----:B------:R-:W-:Y:S02]  /*0ea0*/  IMAD.MOV.U32 R2, RZ, RZ, 0x37cbac00 ;  /* 0x37cbac00ff027424 */ /* 0x000fe400078e00ff */
[----:B------:R-:W-:Y:S01]  /*0eb0*/  FMUL R3, R0, R0 ;  /* 0x0000000000037220 */ /* 0x000fe20000400000 */
[----:B------:R-:W-:Y:S01]  /*0ec0*/  HFMA2 R13, -RZ, RZ, 1.541015625, -0.052001953125 ;  /* 0x3e2aaaa8ff0d7431 */ /* 0x000fe200000001ff */
[----:B------:R-:W-:Y:S01]  /*0ed0*/  ISETP.NE.U32.AND P0, PT, R8, 0x1, PT ;  /* 0x000000010800780c */ /* 0x000fe20003f05070 */
[----:B------:R-:W-:Y:S02]  /*0ee0*/  IMAD.MOV.U32 R8, RZ, RZ, 0x3c0885e4 ;  /* 0x3c0885e4ff087424 */ /* 0x000fe400078e00ff */
[----:B------:R-:W-:Y:S01]  /*0ef0*/  FFMA R2, R3, R2, -0.0013887860113754868507 ;  /* 0xbab607ed03027423 */ /* 0x000fe20000000002 */
[----:B------:R-:W-:Y:S01]  /*0f00*/  LOP3.LUT P1, RZ, R9, 0x2, RZ, 0xc0, !PT ;  /* 0x0000000209ff7812 */ /* 0x000fe2000782c0ff */
[----:B------:R-:W-:Y:S01]  /*0f10*/  BSSY.RECONVERGENT B0, `(.L_x_36) ;  /* 0x0000017000007945 */ /* 0x000fe20003800200 */
[----:B------:R-:W-:-:S02]  /*0f20*/  FSEL R0, R0, 1, P0 ;  /* 0x3f80000000007808 */ /* 0x000fc40000000000 */
[----:B------:R-:W-:Y:S02]  /*0f30*/  FSEL R2, R2, -0.00019574658654164522886, !P0 ;  /* 0xb94d415302027808 */ /* 0x000fe40004000000 */
[----:B------:R-:W-:Y:S01]  /*0f40*/  FSEL R8, R8, 0.041666727513074874878, P0 ;  /* 0x3d2aaabb08087808 */ /* 0x000fe20000000000 */
[----:B------:R-:W-:Y:S01]  /*0f50*/  FFMA R9, R3, R0, RZ ;  /* 0x0000000003097223 */ /* 0x000fe200000000ff */
[----:B------:R-:W-:-:S03]  /*0f60*/  FSEL R13, -R13, -0.4999999701976776123, P0 ;  /* 0xbeffffff0d0d7808 */ /* 0x000fc60000000100 */
[----:B------:R-:W-:-:S04]  /*0f70*/  FFMA R2, R3, R2, R8 ;  /* 0x0000000203027223 */ /* 0x000fc80000000008 */
[----:B------:R-:W-:-:S04]  /*0f80*/  FFMA R2, R3, R2, R13 ;  /* 0x0000000203027223 */ /* 0x000fc8000000000d */
[----:B------:R-:W-:-:S04]  /*0f90*/  FFMA R0, R9, R2, R0 ;  /* 0x0000000209007223 */ /* 0x000fc80000000000 */
[----:B------:R-:W-:-:S04]  /*0fa0*/  @P1 FADD R0, RZ, -R0 ;  /* 0x80000000ff001221 */ /* 0x000fc80000000000 */
[----:B------:R-:W-:-:S04]  /*0fb0*/  FADD R0, R0, 1 ;  /* 0x3f80000000007421 */ /* 0x000fc80000000000 */
[----:B------:R-:W-:Y:S01]  /*0fc0*/  VIADD R2, R0, 0xf3000000 ;  /* 0xf300000000027836 */ /* 0x000fe20000000000 */
[----:B------:R0:W1:Y:S04]  /*0fd0*/  MUFU.RSQ R9, R0 ;  /* 0x0000000000097308 */ /* 0x0000680000001400 */
[----:B------:R-:W-:-:S13]  /*0fe0*/  ISETP.GT.U32.AND P0, PT, R2, 0x727fffff, PT ;  /* 0x727fffff0200780c */ /* 0x000fda0003f04070 */
[----:B01----:R-:W-:Y:S05]  /*0ff0*/  @!P0 BRA `(.L_x_37) ;  /* 0x0000000000108947 */ /* 0x003fea0003800000 */
[----:B------:R-:W-:-:S07]  /*1000*/  MOV R13, 0x1020 ;  /* 0x00001020000d7802 */ /* 0x000fce0000000f00 */
[----:B------:R-:W-:Y:S05]  /*1010*/  CALL.REL.NOINC `($__internal_1_$__cuda_sm20_sqrt_rn_f32_slowpath) ;  /* 0x00000004009c7944 */ /* 0x000fea0003c00000 */
[----:B------:R-:W-:Y:S01]  /*1020*/  IMAD.MOV.U32 R3, RZ, RZ, R0 ;  /* 0x000000ffff037224 */ /* 0x000fe200078e0000 */
[----:B------:R-:W-:Y:S06]  /*1030*/  BRA `(.L_x_38) ;  /* 0x0000000000107947 */ /* 0x000fec0003800000 */
.L_x_37:
[----:B------:R-:W-:Y:S01]  /*1040*/  FMUL.FTZ R3, R0, R9 ;  /* 0x0000000900037220 */ /* 0x000fe20000410000 */
[----:B------:R-:W-:-:S03]  /*1050*/  FMUL.FTZ R2, R9, 0.5 ;  /* 0x3f00000009027820 */ /* 0x000fc60000410000 */
[----:B------:R-:W-:-:S04]  /*1060*/  FFMA R0, -R3, R3, R0 ;  /* 0x0000000303007223 */ /* 0x000fc80000000100 */
[----:B------:R-:W-:-:S07]  /*1070*/  FFMA R3, R0, R2, R3 ;  /* 0x0000000200037223 */ /* 0x000fce0000000003 */
.L_x_38:
[----:B------:R-:W-:Y:S05]  /*1080*/  BSYNC.RECONVERGENT B0 ;  /* 0x0000000000007941 */ /* 0x000fea0003800200 */
.L_x_36:
        /* <DEDUP_REMOVED lines=14> */
[----:B------:R-:W0:Y:S01]  /*1170*/  LDC.64 R14, c[0x4][RZ] ;  /* 0x01000000ff0e7b82 */ /* 0x000e220000000a00 */
[----:B------:R-:W-:Y:S01]  /*1180*/  IMAD.SHL.U32 R0, R7, 0x100, RZ ;  /* 0x0000010007007824 */ /* 0x000fe200078e00ff */
[----:B------:R-:W-:Y:S01]  /*1190*/  CS2R R12, SRZ ;  /* 0x00000000000c7805 */ /* 0x000fe2000001ff00 */
[----:B------:R-:W-:-:S03]  /*11a0*/  UMOV UR5, URZ ;  /* 0x000000ff00057c82 */ /* 0x000fc60008000000 */
[----:B------:R-:W-:-:S07]  /*11b0*/  LOP3.LUT R19, R0, 0x80000000, RZ, 0xfc, !PT ;  /* 0x8000000000137812 */ /* 0x000fce00078efcff */
.L_x_41:
[----:B0-----:R-:W-:-:S06]  /*11c0*/  IMAD.WIDE.U32 R2, R13, 0x4, R14 ;  /* 0x000000040d027825 */ /* 0x001fcc00078e000e */
[----:B------:R-:W2:Y:S01]  /*11d0*/  LDG.E.CONSTANT R2, desc[UR8][R2.64] ;  /* 0x0000000802027981 */ /* 0x000ea2000c1e9900 */
[C---:B-1----:R-:W-:Y:S01]  /*11e0*/  IMAD R0, R13.reuse, 0x4, R1 ;  /* 0x000000040d007824 */ /* 0x042fe200078e0201 */
[----:B------:R-:W-:-:S04]  /*11f0*/  IADD3 R13, PT, PT, R13, 0x1, RZ ;  /* 0x000000010d0d7810 */ /* 0x000fc80007ffe0ff */
        /* <DEDUP_REMOVED lines=37> */
.L_x_40:
[----:B------:R-:W-:Y:S05]  /*1450*/  BSYNC.RECONVERGENT B0 ;  /* 0x0000000000007941 */ /* 0x000fea0003800200 */
.L_x_39:
[----:B------:R-:W-:Y:S01]  /*1460*/  IMAD.MOV.U32 R8, RZ, RZ, R2 ;  /* 0x000000ffff087224 */ /* 0x000fe200078e0002 */
[----:B------:R-:W-:Y:S01]  /*1470*/  MOV R3, 0x3c190000 ;  /* 0x3c19000000037802 */ /* 0x000fe20000000f00 */
[----:B------:R-:W-:Y:S01]  /*1480*/  BSSY.RECONVERGENT B0, `(.L_x_42) ;  /* 0x000001c000007945 */ /* 0x000fe20003800200 */
[----:B------:R-:W-:Y:S01]  /*1490*/  LOP3.LUT R0, R0, 0x1, RZ, 0xc0, !PT ;  /* 0x0000000100007812 */ /* 0x000fe200078ec0ff */
[C---:B------:R-:W-:Y:S01]  /*14a0*/  FMUL R2, R8.reuse, R8 ;  /* 0x0000000808027220 */ /* 0x040fe20000400000 */
[----:B------:R-:W-:Y:S02]  /*14b0*/  FSETP.NEU.AND P0, PT, |R8|, 0.00049096695147454738617, PT ;  /* 0x3a00b43c0800780b */ /* 0x000fe40003f0d200 */
[----:B------:R-:W-:Y:S01]  /*14c0*/  ISETP.NE.U32.AND P1, PT, R0, 0x1, PT ;  /* 0x000000010000780c */ /* 0x000fe20003f25070 */
[----:B------:R-:W-:-:S04]  /*14d0*/  FFMA R3, R2, R3, 0.003265380859375 ;  /* 0x3b56000002037423 */ /* 0x000fc80000000003 */
[----:B------:R-:W-:-:S04]  /*14e0*/  FFMA R3, R2, R3, 0.0242919921875 ;  /* 0x3cc7000002037423 */ /* 0x000fc80000000003 */
[----:B------:R-:W-:-:S04]  /*14f0*/  FFMA R3, R2, R3, 0.053466796875 ;  /* 0x3d5b000002037423 */ /* 0x000fc80000000003 */
[----:B------:R-:W-:-:S04]  /*1500*/  FFMA R3, R2, R3, 0.13337790966033935547 ;  /* 0x3e08943802037423 */ /* 0x000fc80000000003 */
[C---:B------:R-:W-:Y:S01]  /*1510*/  FFMA R3, R2.reuse, R3, 0.33333230018615722656 ;  /* 0x3eaaaa8802037423 */ /* 0x040fe20000000003 */
[----:B------:R-:W-:-:S04]  /*1520*/  FMUL R2, R2, R8 ;  /* 0x0000000802027220 */ /* 0x000fc80000400000 */
[----:B------:R-:W-:-:S06]  /*1530*/  @P0 FFMA R8, R3, R2, R8 ;  /* 0x0000000203080223 */ /* 0x000fcc0000000008 */
[----:B------:R-:W0:Y:S02]  /*1540*/  @!P1 MUFU.RCP R8, -R8 ;  /* 0x8000000800089308 */ /* 0x000e240000001000 */
[----:B0-----:R-:W-:-:S04]  /*1550*/  FADD R3, R8, 1 ;  /* 0x3f80000008037421 */ /* 0x001fc80000000000 */
[----:B------:R-:W-:Y:S02]  /*1560*/  VIADD R0, R3, 0xf3000000 ;  /* 0xf300000003007836 */ /* 0x000fe40000000000 */
[----:B------:R0:W1:Y:S03]  /*1570*/  MUFU.RSQ R2, R3 ;  /* 0x0000000300027308 */ /* 0x0000660000001400 */
[----:B------:R-:W-:-:S13]  /*1580*/  ISETP.GT.U32.AND P0, PT, R0, 0x727fffff, PT ;  /* 0x727fffff0000780c */ /* 0x000fda0003f04070 */
[----:B0-----:R-:W-:Y:S05]  /*1590*/  @!P0 BRA `(.L_x_43) ;  /* 0x0000000000188947 */ /* 0x001fea0003800000 */
[----:B------:R-:W-:Y:S01]  /*15a0*/  BSSY.RECONVERGENT B1, `(.L_x_44) ;  /* 0x0000004000017945 */ /* 0x000fe20003800200 */
[----:B------:R-:W-:Y:S02]  /*15b0*/  MOV R0, R3 ;  /* 0x0000000300007202 */ /* 0x000fe40000000f00 */
[----:B------:R-:W-:-:S07]  /*15c0*/  MOV R13, 0x15e0 ;  /* 0x000015e0000d7802 */ /* 0x000fce0000000f00 */
[----:B-1----:R-:W-:Y:S05]  /*15d0*/  CALL.REL.NOINC `($__internal_1_$__cuda_sm20_sqrt_rn_f32_slowpath) ;  /* 0x00000000002c7944 */ /* 0x002fea0003c00000 */
[----:B------:R-:W-:Y:S05]  /*15e0*/  BSYNC.RECONVERGENT B1 ;  /* 0x0000000000017941 */ /* 0x000fea0003800200 */
.L_x_44:
[----:B------:R-:W-:Y:S05]  /*15f0*/  BRA `(.L_x_45) ;  /* 0x0000000000107947 */ /* 0x000fea0003800000 */
.L_x_43:
[----:B-1----:R-:W-:Y:S01]  /*1600*/  FMUL.FTZ R0, R3, R2 ;  /* 0x0000000203007220 */ /* 0x002fe20000410000 */
[----:B------:R-:W-:-:S03]  /*1610*/  FMUL.FTZ R2, R2, 0.5 ;  /* 0x3f00000002027820 */ /* 0x000fc60000410000 */
[----:B------:R-:W-:-:S04]  /*1620*/  FFMA R3, -R0, R0, R3 ;  /* 0x0000000000037223 */ /* 0x000fc80000000103 */
[----:B------:R-:W-:-:S07]  /*1630*/  FFMA R0, R3, R2, R0 ;  /* 0x0000000203007223 */ /* 0x000fce0000000000 */
.L_x_45:
[----:B------:R-:W-:Y:S05]  /*1640*/  BSYNC.RECONVERGENT B0 ;  /* 0x0000000000007941 */ /* 0x000fea0003800200 */
.L_x_42:
[----:B------:R-:W-:Y:S01]  /*1650*/  FADD R7, R0, R7 ;  /* 0x0000000700077221 */ /* 0x000fe20000000000 */
[----:B------:R-:W-:Y:S06]  /*1660*/  BRA.U UP0, `(.L_x_46) ;  /* 0xffffffe900d47547 */ /* 0x000fec000b83ffff */
.L_x_23:
[----:B-----5:R-:W-:Y:S01]  /*1670*/  STG.E.128 desc[UR8][R10.64], R4 ;  /* 0x000000040a007986 */ /* 0x020fe2000c101d08 */
[----:B------:R-:W-:Y:S05]  /*1680*/  EXIT ;  /* 0x000000000000794d */ /* 0x000fea0003800000 */
        .weak           $__internal_1_$__cuda_sm20_sqrt_rn_f32_slowpath
        .type           $__internal_1_$__cuda_sm20_sqrt_rn_f32_slowpath,@function
        .size           $__internal_1_$__cuda_sm20_sqrt_rn_f32_slowpath,(.L_x_164 - $__internal_1_$__cuda_sm20_sqrt_rn_f32_slowpath)
$__internal_1_$__cuda_sm20_sqrt_rn_f32_slowpath:
[----:B------:R-:W-:-:S13]  /*1690*/  LOP3.LUT P0, RZ, R0, 0x7fffffff, RZ, 0xc0, !PT ;  /* 0x7fffffff00ff7812 */ /* 0x000fda000780c0ff */
[----:B------:R-:W-:Y:S01]  /*16a0*/  @!P0 IMAD.MOV.U32 R2, RZ, RZ, R0 ;  /* 0x000000ffff028224 */ /* 0x000fe200078e0000 */
        /* <DEDUP_REMOVED lines=11> */
[----:B------:R-:W-:Y:S01]  /*1760*/  @P0 FMUL.FTZ R12, R2, 0.5 ;  /* 0x3f000000020c0820 */ /* 0x000fe20000410000 */
[----:B------:R-:W-:Y:S02]  /*1770*/  @!P0 IMAD.MOV.U32 R2, RZ, RZ, R0 ;  /* 0x000000ffff028224 */ /* 0x000fe400078e0000 */
[----:B------:R-:W-:-:S04]  /*1780*/  @P0 FADD.FTZ R9, -R8, -RZ ;  /* 0x800000ff08090221 */ /* 0x000fc80000010100 */
[----:B------:R-:W-:-:S04]  /*1790*/  @P0 FFMA R9, R8, R9, R3 ;  /* 0x0000000908090223 */ /* 0x000fc80000000003 */
[----:B------:R-:W-:-:S04]  /*17a0*/  @P0 FFMA R9, R9, R12, R8 ;  /* 0x0000000c09090223 */ /* 0x000fc80000000008 */
[----:B------:R-:W-:-:S07]  /*17b0*/  @P0 FMUL.FTZ R2, R9, 2.3283064365386962891e-10 ;  /* 0x2f80000009020820 */ /* 0x000fce0000410000 */
.L_x_47:
[----:B------:R-:W-:Y:S01]  /*17c0*/  HFMA2 R3, -RZ, RZ, 0, 0 ;  /* 0x00000000ff037431 */ /* 0x000fe200000001ff */
[----:B------:R-:W-:Y:S01]  /*17d0*/  MOV R0, R2 ;  /* 0x0000000200007202 */ /* 0x000fe20000000f00 */
[----:B------:R-:W-:-:S04]  /*17e0*/  IMAD.MOV.U32 R2, RZ, RZ, R13 ;  /* 0x000000ffff027224 */ /* 0x000fc800078e000d */
[----:B------:R-:W-:Y:S05]  /*17f0*/  RET.REL.NODEC R2 `(_Z9kernel_B2Pfiii) ;  /* 0xffffffe802007950 */ /* 0x000fea0003c3ffff */
.L_x_48:
        /* <DEDUP_REMOVED lines=16> */
.L_x_164:


//--------------------- .text._Z8kernel_BPfiii    --------------------------
	.section	.text._Z8kernel_BPfiii,"ax",@progbits
	.align	128
        .global         _Z8kernel_BPfiii
        .type           _Z8kernel_BPfiii,@function
        .size           _Z8kernel_BPfiii,(.L_x_165 - _Z8kernel_BPfiii)
        .other          _Z8kernel_BPfiii,@"STO_CUDA_ENTRY STV_DEFAULT"
_Z8kernel_BPfiii:
.text._Z8kernel_BPfiii:
[----:B------:R-:W0:Y:S01]  /*0000*/  LDC R1, c[0x0][0x37c] ;  /* 0x0000df00ff017b82 */ /* 0x000e220000000800 */
[----:B------:R-:W1:Y:S07]  /*0010*/  S2R R3, SR_TID.X ;  /* 0x0000000000037919 */ /* 0x000e6e0000002100 */
[----:B------:R-:W1:Y:S01]  /*0020*/  LDC R8, c[0x0][0x360] ;  /* 0x0000d800ff087b82 */ /* 0x000e620000000800 */
[----:B------:R-:W2:Y:S01]  /*0030*/  LDCU.64 UR10, c[0x0][0x388] ;  /* 0x00007100ff0a77ac */ /* 0x000ea20008000a00 */
[----:B0-----:R-:W-:Y:S01]  /*0040*/  IADD3 R1, PT, PT, R1, -0x20, RZ ;  /* 0xffffffe001017810 */ /* 0x001fe20007ffe0ff */
[----:B------:R-:W0:Y:S01]  /*0050*/  S2R R0, SR_TID.Y ;  /* 0x0000000000007919 */ /* 0x000e220000002200 */
[----:B------:R-:W3:Y:S04]  /*0060*/  LDCU.64 UR6, c[0x0][0x358] ;  /* 0x00006b00ff0677ac */ /* 0x000ee80008000a00 */
        /* <DEDUP_REMOVED lines=9> */
[----:B---3--:R-:W-:Y:S05]  /*0100*/  @P0 BRA `(.L_x_49) ;  /* 0x00000014006c0947 */ /* 0x008fea0003800000 */
[----:B------:R-:W0:Y:S01]  /*0110*/  LDC.64 R6, c[0x0][0x380] ;  /* 0x0000e000ff067b82 */ /* 0x000e220000000a00 */
[----:B------:R-:W-:Y:S01]  /*0120*/  IMAD R5, R5, UR10, R8 ;  /* 0x0000000a05057c24 */ /* 0x000fe2000f8e0208 */
[----:B------:R-:W1:Y:S03]  /*0130*/  LDCU UR4, c[0x0][0x390] ;  /* 0x00007200ff0477ac */ /* 0x000e660008000800 */
[----:B0-----:R-:W-:-:S05]  /*0140*/  IMAD.WIDE R6, R5, 0x4, R6 ;  /* 0x0000000405067825 */ /* 0x001fca00078e0206 */
[----:B------:R0:W5:Y:S04]  /*0150*/  LDG.E R5, desc[UR6][R6.64] ;  /* 0x0000000606057981 */ /* 0x000168000c1e1900 */
[----:B------:R0:W5:Y:S04]  /*0160*/  LDG.E R9, desc[UR6][R6.64+0x4] ;  /* 0x0000040606097981 */ /* 0x000168000c1e1900 */
[----:B------:R0:W5:Y:S04]  /*0170*/  LDG.E R11, desc[UR6][R6.64+0x8] ;  /* 0x00000806060b7981 */ /* 0x000168000c1e1900 */
[----:B------:R0:W5:Y:S01]  /*0180*/  LDG.E R13, desc[UR6][R6.64+0xc] ;  /* 0x00000c06060d7981 */ /* 0x000162000c1e1900 */
[----:B-1----:R-:W-:-:S09]  /*0190*/  UISETP.GE.AND UP0, UPT, UR4, 0x1, UPT ;  /* 0x000000010400788c */ /* 0x002fd2000bf06270 */
[----:B0-----:R-:W-:Y:S05]  /*01a0*/  BRA.U !UP0, `(.L_x_50) ;  /* 0x0000001508307547 */ /* 0x001fea000b800000 */
[----:B------:R-:W-:-:S07]  /*01b0*/  HFMA2 R8, -RZ, RZ, 0, 0 ;  /* 0x00000000ff087431 */ /* 0x000fce00000001ff */
.L_x_72:
[C---:B-----5:R-:W-:Y:S01]  /*01c0*/  FMUL R0, R5.reuse, 8388608 ;  /* 0x4b00000005007820 */ /* 0x060fe20000400000 */
[----:B------:R-:W-:Y:S01]  /*01d0*/  FSETP.GEU.AND P0, PT, R5, 1.175494350822287508e-38, PT ;  /* 0x008000000500780b */ /* 0x000fe20003f0e000 */
[----:B------:R-:W-:Y:S01]  /*01e0*/  IMAD.MOV.U32 R15, RZ, RZ, 0x3e055027 ;  /* 0x3e055027ff0f7424 */ /* 0x000fe200078e00ff */
[----:B------:R-:W0:Y:S01]  /*01f0*/  LDCU UR4, c[0x0][0x390] ;  /* 0x00007200ff0477ac */ /* 0x000e220008000800 */
[----:B------:R-:W-:Y:S01]  /*0200*/  VIADD R8, R8, 0x1 ;  /* 0x0000000108087836 */ /* 0x000fe20000000000 */
[----:B------:R-:W-:Y:S01]  /*0210*/  FSEL R0, R0, R5, !P0 ;  /* 0x0000000500007208 */ /* 0x000fe20004000000 */
[----:B------:R-:W-:Y:S04]  /*0220*/  BSSY.RECONVERGENT B0, `(.L_x_51) ;  /* 0x0000026000007945 */ /* 0x000fe80003800200 */
[----:B------:R-:W-:-:S05]  /*0230*/  VIADD R2, R0, 0xc0d55555 ;  /* 0xc0d5555500027836 */ /* 0x000fca0000000000 */
        /* <DEDUP_REMOVED lines=22> */
[----:B------:R-:W-:Y:S02]  /*03a0*/  FSEL R3, R2, -INF , P0 ;  /* 0xff80000002037808 */ /* 0x000fe40000000000 */
[----:B0-----:R-:W-:Y:S02]  /*03b0*/  ISETP.NE.AND P0, PT, R8, UR4, PT ;  /* 0x0000000408007c0c */ /* 0x001fe4000bf05270 */
[----:B------:R-:W-:Y:S01]  /*03c0*/  IADD3 R0, PT, PT, R3, -0xd000000, RZ ;  /* 0xf300000003007810 */ /* 0x000fe20007ffe0ff */
[----:B------:R0:W1:Y:S03]  /*03d0*/  MUFU.RSQ R2, R3 ;  /* 0x0000000300027308 */ /* 0x0000660000001400 */
[----:B------:R-:W-:-:S13]  /*03e0*/  ISETP.GT.U32.AND P1, PT, R0, 0x727fffff, PT ;  /* 0x727fffff0000780c */ /* 0x000fda0003f24070 */
[----:B0-----:R-:W-:Y:S05]  /*03f0*/  @!P1 BRA `(.L_x_52) ;  /* 0x0000000000109947 */ /* 0x001fea0003800000 */
[----:B------:R-:W-:Y:S01]  /*0400*/  IMAD.MOV.U32 R0, RZ, RZ, R3 ;  /* 0x000000ffff007224 */ /* 0x000fe200078e0003 */
[----:B-1----:R-:W-:-:S07]  /*0410*/  MOV R2, 0x430 ;  /* 0x0000043000027802 */ /* 0x002fce0000000f00 */
[----:B------:R-:W-:Y:S05]  /*0420*/  CALL.REL.NOINC `($__internal_2_$__cuda_sm20_sqrt_rn_f32_slowpath) ;  /* 0x0000003800c87944 */ /* 0x000fea0003c00000 */
[----:B------:R-:W-:Y:S05]  /*0430*/  BRA `(.L_x_53) ;  /* 0x0000000000107947 */ /* 0x000fea0003800000 */
.L_x_52:
[----:B-1----:R-:W-:Y:S01]  /*0440*/  FMUL.FTZ R0, R3, R2 ;  /* 0x0000000203007220 */ /* 0x002fe20000410000 */
[----:B------:R-:W-:-:S03]  /*0450*/  FMUL.FTZ R2, R2, 0.5 ;  /* 0x3f00000002027820 */ /* 0x000fc60000410000 */
[----:B------:R-:W-:-:S04]  /*0460*/  FFMA R3, -R0, R0, R3 ;  /* 0x0000000000037223 */ /* 0x000fc80000000103 */
[----:B------:R-:W-:-:S07]  /*0470*/  FFMA R0, R3, R2, R0 ;  /* 0x0000000203007223 */ /* 0x000fce0000000000 */
.L_x_53:
[----:B------:R-:W-:Y:S05]  /*0480*/  BSYNC.RECONVERGENT B0 ;  /* 0x0000000000007941 */ /* 0x000fea0003800200 */
.L_x_51:
        /* <DEDUP_REMOVED lines=14> */
[----:B------:R-:W-:Y:S02]  /*0570*/  IMAD.SHL.U32 R2, R9, 0x100, RZ ;  /* 0x0000010009027824 */ /* 0x000fe400078e00ff */
[----:B------:R-:W-:Y:S02]  /*0580*/  HFMA2 R10, -RZ, RZ, 0, 0 ;  /* 0x00000000ff0a7431 */ /* 0x000fe400000001ff */
[----:B------:R-:W-:Y:S01]  /*0590*/  IMAD.MOV.U32 R0, RZ, RZ, R1 ;  /* 0x000000ffff007224 */ /* 0x000fe200078e0001 */
[----:B------:R-:W0:Y:S01]  /*05a0*/  LDCU.64 UR8, c[0x4][URZ] ;  /* 0x01000000ff0877ac */ /* 0x000e220008000a00 */
[----:B------:R-:W-:Y:S01]  /*05b0*/  LOP3.LUT R19, R2, 0x80000000, RZ, 0xfc, !PT ;  /* 0x8000000002137812 */ /* 0x000fe200078efcff */
[----:B------:R-:W-:Y:S01]  /*05c0*/  UMOV UR5, URZ ;  /* 0x000000ff00057c82 */ /* 0x000fe20008000000 */
[----:B------:R-:W-:-:S05]  /*05d0*/  UMOV UR4, URZ ;  /* 0x000000ff00047c82 */ /* 0x000fca0008000000 */
.L_x_56:
[----:B0-----:R-:W-:Y:S01]  /*05e0*/  MOV R14, UR8 ;  /* 0x00000008000e7c02 */ /* 0x001fe20008000f00 */
        /* <DEDUP_REMOVED lines=28> */
[C---:B------:R-:W-:Y:S02]  /*07b0*/  SHF.L.W.U32.HI R2, R3.reuse, 0x2, R0 ;  /* 0x0000000203027819 */ /* 0x040fe40000010e00 */
[----:B------:R-:W-:Y:S02]  /*07c0*/  SHF.L.U32 R3, R3, 0x2, RZ ;  /* 0x0000000203037819 */ /* 0x000fe400000006ff */
[----:B------:R-:W-:-:S04]  /*07d0*/  SHF.R.S32.HI R4, RZ, 0x1f, R2 ;  /* 0x0000001fff047819 */ /* 0x000fc80000011402 */
[C---:B------:R-:W-:Y:S02]  /*07e0*/  LOP3.LUT R14, R4.reuse, R3, RZ, 0x3c, !PT ;  /* 0x00000003040e7212 */ /* 0x040fe400078e3cff */
[----:B------:R-:W-:Y:S02]  /*07f0*/  LOP3.LUT R15, R4, R2, RZ, 0x3c, !PT ;  /* 0x00000002040f7212 */ /* 0x000fe400078e3cff */
[----:B------:R-:W-:Y:S02]  /*0800*/  SHF.R.U32.HI R3, RZ, 0x1e, R0 ;  /* 0x0000001eff037819 */ /* 0x000fe40000011600 */
[C---:B------:R-:W-:Y:S02]  /*0810*/  LOP3.LUT R0, R2.reuse, R9, RZ, 0x3c, !PT ;  /* 0x0000000902007212 */ /* 0x040fe400078e3cff */
[----:B------:R-:W1:Y:S01]  /*0820*/  I2F.F64.S64 R14, R14 ;  /* 0x0000000e000e7312 */ /* 0x000e620000301c00 */
[----:B------:R-:W-:Y:S02]  /*0830*/  LEA.HI R2, R2, R3, RZ, 0x1 ;  /* 0x0000000302027211 */ /* 0x000fe400078f08ff */
[----:B------:R-:W-:-:S03]  /*0840*/  ISETP.GE.AND P2, PT, R0, RZ, PT ;  /* 0x000000ff0000720c */ /* 0x000fc60003f46270 */
[----:B------:R-:W-:-:S05]  /*0850*/  IMAD.MOV R0, RZ, RZ, -R2 ;  /* 0x000000ffff007224 */ /* 0x000fca00078e0a02 */
[----:B------:R-:W-:Y:S01]  /*0860*/  @!P1 MOV R2, R0 ;  /* 0x0000000000029202 */ /* 0x000fe20000000f00 */
[----:B-1----:R-:W-:-:S10]  /*0870*/  DMUL R16, R14, UR4 ;  /* 0x000000040e107c28 */ /* 0x002fd40008000000 */
[----:B------:R-:W1:Y:S02]  /*0880*/  F2F.F32.F64 R16, R16 ;  /* 0x0000001000107310 */ /* 0x000e640000301000 */
[----:B01----:R-:W-:-:S07]  /*0890*/  FSEL R0, -R16, R16, !P2 ;  /* 0x0000001010007208 */ /* 0x003fce0005000100 */
.L_x_55:
[----:B------:R-:W-:Y:S05]  /*08a0*/  BSYNC.RECONVERGENT B0 ;  /* 0x0000000000007941 */ /* 0x000fea0003800200 */
.L_x_54:
[----:B------:R-:W-:Y:S01]  /*08b0*/  LOP3.LUT R10, R2, 0x1, RZ, 0xc0, !PT ;  /* 0x00000001020a7812 */ /* 0x000fe200078ec0ff */
[----:B------:R-:W-:Y:S02]  /*08c0*/  IMAD.MOV.U32 R4, RZ, RZ, 0x37cbac00 ;  /* 0x37cbac00ff047424 */ /* 0x000fe400078e00ff */
[----:B------:R-:W-:Y:S01]  /*08d0*/  FMUL R3, R0, R0 ;  /* 0x0000000000037220 */ /* 0x000fe20000400000 */
[----:B------:R-:W-:Y:S01]  /*08e0*/  VIADD R2, R2, 0x1 ;  /* 0x0000000102027836 */ /* 0x000fe20000000000 */
[----:B------:R-:W-:Y:S01]  /*08f0*/  ISETP.NE.U32.AND P1, PT, R10, 0x1, PT ;  /* 0x000000010a00780c */ /* 0x000fe20003f25070 */
[----:B------:R-:W-:Y:S02]  /*0900*/  HFMA2 R10, -RZ, RZ, 1.0078125, -8.98838043212890625e-05 ;  /* 0x3c0885e4ff0a7431 */ /* 0x000fe400000001ff */
[----:B------:R-:W-:Y:S01]  /*0910*/  FFMA R4, R3, R4, -0.0013887860113754868507 ;  /* 0xbab607ed03047423 */ /* 0x000fe20000000004 */
[----:B------:R-:W-:Y:S01]  /*0920*/  MOV R17, 0x3e2aaaa8 ;  /* 0x3e2aaaa800117802 */ /* 0x000fe20000000f00 */
[----:B------:R-:W-:Y:S01]  /*0930*/  BSSY.RECONVERGENT B0, `(.L_x_57) ;  /* 0x0000018000007945 */ /* 0x000fe20003800200 */
[----:B------:R-:W-:-:S02]  /*0940*/  LOP3.LUT P2, RZ, R2, 0x2, RZ, 0xc0, !PT ;  /* 0x0000000202ff7812 */ /* 0x000fc4000784c0ff */
[----:B------:R-:W-:Y:S02]  /*0950*/  FSEL R4, R4, -0.00019574658654164522886, P1 ;  /* 0xb94d415304047808 */ /* 0x000fe40000800000 */
[----:B------:R-:W-:Y:S02]  /*0960*/  FSEL R0, R0, 1, !P1 ;  /* 0x3f80000000007808 */ /* 0x000fe40004800000 */
[----:B------:R-:W-:Y:S02]  /*0970*/  FSEL R10, R10, 0.041666727513074874878, !P1 ;  /* 0x3d2aaabb0a0a7808 */ /* 0x000fe40004800000 */
[----:B------:R-:W-:Y:S01]  /*0980*/  FSEL R17, -R17, -0.4999999701976776123, !P1 ;  /* 0xbeffffff11117808 */ /* 0x000fe20004800100 */
[C---:B------:R-:W-:Y:S02]  /*0990*/  FFMA R15, R3.reuse, R0, RZ ;  /* 0x00000000030f7223 */ /* 0x040fe400000000ff */
        /* <DEDUP_REMOVED lines=9> */
[----:B------:R-:W-:Y:S02]  /*0a30*/  MOV R0, R3 ;  /* 0x0000000300007202 */ /* 0x000fe40000000f00 */
[----:B------:R-:W-:-:S07]  /*0a40*/  MOV R2, 0xa60 ;  /* 0x00000a6000027802 */ /* 0x000fce0000000f00 */
[----:B------:R-:W-:Y:S05]  /*0a50*/  CALL.REL.NOINC `($__internal_2_$__cuda_sm20_sqrt_rn_f32_slowpath) ;  /* 0x00000034003c7944 */ /* 0x000fea0003c00000 */
[----:B------:R-:W-:Y:S05]  /*0a60*/  BRA `(.L_x_59) ;  /* 0x0000000000107947 */ /* 0x000fea0003800000 */
.L_x_58:
[----:B------:R-:W-:Y:S01]  /*0a70*/  FMUL.FTZ R0, R3, R2 ;  /* 0x0000000203007220 */ /* 0x000fe20000410000 */
[----:B------:R-:W-:-:S03]  /*0a80*/  FMUL.FTZ R2, R2, 0.5 ;  /* 0x3f00000002027820 */ /* 0x000fc60000410000 */
[----:B------:R-:W-:-:S04]  /*0a90*/  FFMA R3, -R0, R0, R3 ;  /* 0x0000000000037223 */ /* 0x000fc80000000103 */
[----:B------:R-:W-:-:S07]  /*0aa0*/  FFMA R0, R3, R2, R0 ;  /* 0x0000000203007223 */ /* 0x000fce0000000000 */
.L_x_59:
[----:B------:R-:W-:Y:S05]  /*0ab0*/  BSYNC.RECONVERGENT B0 ;  /* 0x0000000000007941 */ /* 0x000fea0003800200 */
.L_x_57:
        /* <DEDUP_REMOVED lines=15> */
[----:B------:R-:W-:Y:S01]  /*0bb0*/  SHF.L.U32 R0, R11, 0x8, RZ ;  /* 0x000000080b007819 */ /* 0x000fe200000006ff */
[----:B------:R-:W-:Y:S02]  /*0bc0*/  HFMA2 R4, -RZ, RZ, 0, 0 ;  /* 0x00000000ff047431 */ /* 0x000fe400000001ff */
[----:B------:R-:W-:Y:S01]  /*0bd0*/  IMAD.MOV.U32 R10, RZ, RZ, RZ ;  /* 0x000000ffff0a7224 */ /* 0x000fe200078e00ff */
[----:B------:R-:W-:Y:S01]  /*0be0*/  UMOV UR4, URZ ;  /* 0x000000ff00047c82 */ /* 0x000fe20008000000 */
[----:B------:R-:W-:-:S07]  /*0bf0*/  LOP3.LUT R21, R0, 0x80000000, RZ, 0xfc, !PT ;  /* 0x8000000000157812 */ /* 0x000fce00078efcff */
.L_x_62:
        /* <DEDUP_REMOVED lines=41> */
.L_x_61:
[----:B------:R-:W-:Y:S05]  /*0e90*/  BSYNC.RECONVERGENT B0 ;  /* 0x0000000000007941 */ /* 0x000fea0003800200 */
.L_x_60:
[----:B------:R-:W-:Y:S01]  /*0ea0*/  LOP3.LUT R10, R2, 0x1, RZ, 0xc0, !PT ;  /* 0x00000001020a7812 */ /* 0x000fe200078ec0ff */
[----:B------:R-:W-:Y:S02]  /*0eb0*/  IMAD.MOV.U32 R4, RZ, RZ, 0x37cbac00 ;  /* 0x37cbac00ff047424 */ /* 0x000fe400078e00ff */
[----:B------:R-:W-:Y:S01]  /*0ec0*/  FMUL R3, R0, R0 ;  /* 0x0000000000037220 */ /* 0x000fe20000400000 */
[----:B------:R-:W-:Y:S01]  /*0ed0*/  IMAD.MOV.U32 R17, RZ, RZ, 0x3e2aaaa8 ;  /* 0x3e2aaaa8ff117424 */ /* 0x000fe200078e00ff */
[----:B------:R-:W-:Y:S01]  /*0ee0*/  ISETP.NE.U32.AND P1, PT, R10, 0x1, PT ;  /* 0x000000010a00780c */ /* 0x000fe20003f25070 */
[----:B------:R-:W-:Y:S02]  /*0ef0*/  HFMA2 R10, -RZ, RZ, 1.0078125, -8.98838043212890625e-05 ;  /* 0x3c0885e4ff0a7431 */ /* 0x000fe400000001ff */
[----:B------:R-:W-:Y:S01]  /*0f00*/  FFMA R4, R3, R4, -0.0013887860113754868507 ;  /* 0xbab607ed03047423 */ /* 0x000fe20000000004 */
[----:B------:R-:W-:Y:S01]  /*0f10*/  LOP3.LUT P2, RZ, R2, 0x2, RZ, 0xc0, !PT ;  /* 0x0000000202ff7812 */ /* 0x000fe2000784c0ff */
[----:B------:R-:W-:Y:S01]  /*0f20*/  BSSY.RECONVERGENT B0, `(.L_x_63) ;  /* 0x0000017000007945 */ /* 0x000fe20003800200 */
[----:B------:R-:W-:-:S02]  /*0f30*/  FSEL R0, R0, 1, P1 ;  /* 0x3f80000000007808 */ /* 0x000fc40000800000 */
[----:B------:R-:W-:Y:S02]  /*0f40*/  FSEL R4, R4, -0.00019574658654164522886, !P1 ;  /* 0xb94d415304047808 */ /* 0x000fe40004800000 */
[----:B------:R-:W-:Y:S01]  /*0f50*/  FSEL R17, -R17, -0.4999999701976776123, P1 ;  /* 0xbeffffff11117808 */ /* 0x000fe20000800100 */
[----:B------:R-:W-:Y:S01]  /*0f60*/  FFMA R15, R3, R0, RZ ;  /* 0x00000000030f7223 */ /* 0x000fe200000000ff */
[----:B------:R-:W-:-:S05]  /*0f70*/  FSEL R10, R10, 0.041666727513074874878, P1 ;  /* 0x3d2aaabb0a0a7808 */ /* 0x000fca0000800000 */
[----:B------:R-:W-:-:S04]  /*0f80*/  FFMA R4, R3, R4, R10 ;  /* 0x0000000403047223 */ /* 0x000fc8000000000a */
        /* <DEDUP_REMOVED lines=10> */
[----:B------:R-:W-:Y:S05]  /*1030*/  CALL.REL.NOINC `($__internal_2_$__cuda_sm20_sqrt_rn_f32_slowpath) ;  /* 0x0000002c00c47944 */ /* 0x000fea0003c00000 */
[----:B------:R-:W-:Y:S05]  /*1040*/  BRA `(.L_x_65) ;  /* 0x0000000000107947 */ /* 0x000fea0003800000 */
.L_x_64:
[----:B------:R-:W-:Y:S01]  /*1050*/  FMUL.FTZ R0, R3, R2 ;  /* 0x0000000203007220 */ /* 0x000fe20000410000 */
[----:B------:R-:W-:-:S03]  /*1060*/  FMUL.FTZ R2, R2, 0.5 ;  /* 0x3f00000002027820 */ /* 0x000fc60000410000 */
[----:B------:R-:W-:-:S04]  /*1070*/  FFMA R3, -R0, R0, R3 ;  /* 0x0000000000037223 */ /* 0x000fc80000000103 */
[----:B------:R-:W-:-:S07]  /*1080*/  FFMA R0, R3, R2, R0 ;  /* 0x0000000203007223 */ /* 0x000fce0000000000 */
.L_x_65:
[----:B------:R-:W-:Y:S05]  /*1090*/  BSYNC.RECONVERGENT B0 ;  /* 0x0000000000007941 */ /* 0x000fea0003800200 */
.L_x_63:
        /* <DEDUP_REMOVED lines=15> */
[----:B------:R-:W-:Y:S02]  /*1190*/  IMAD.SHL.U32 R0, R13, 0x100, RZ ;  /* 0x000001000d007824 */ /* 0x000fe400078e00ff */
[----:B------:R-:W-:Y:S02]  /*11a0*/  HFMA2 R10, -RZ, RZ, 0, 0 ;  /* 0x00000000ff0a7431 */ /* 0x000fe400000001ff */
[----:B------:R-:W-:Y:S01]  /*11b0*/  IMAD.MOV.U32 R4, RZ, RZ, RZ ;  /* 0x000000ffff047224 */ /* 0x000fe200078e00ff */
[----:B------:R-:W-:Y:S01]  /*11c0*/  UMOV UR4, URZ ;  /* 0x000000ff00047c82 */ /* 0x000fe20008000000 */
[----:B------:R-:W-:-:S07]  /*11d0*/  LOP3.LUT R21, R0, 0x80000000, RZ, 0xfc, !PT ;  /* 0x8000000000157812 */ /* 0x000fce00078efcff */
.L_x_68:
[----:B0-----:R-:W-:-:S06]  /*11e0*/  IMAD.WIDE.U32 R14, R4, 0x4, R2 ;  /* 0x00000004040e7825 */ /* 0x001fcc00078e0002 */
[----:B------:R-:W2:Y:S01]  /*11f0*/  LDG.E.CONSTANT R14, desc[UR6][R14.64] ;  /* 0x000000060e0e7981 */ /* 0x000ea2000c1e9900 */
[C---:B-1----:R-:W-:Y:S01]  /*1200*/  LEA R0, R4.reuse, R1, 0x2 ;  /* 0x0000000104007211 */ /* 0x042fe200078e10ff */
        /* <DEDUP_REMOVED lines=25> */
[----:B------:R-:W-:-:S04]  /*13a0*/  SHF.R.S32.HI R4, RZ, 0x1f, R2 ;  /* 0x0000001fff047819 */ /* 0x000fc80000011402 */
[C---:B------:R-:W-:Y:S02]  /*13b0*/  LOP3.LUT R14, R4.reuse, R3, RZ, 0x3c, !PT ;  /* 0x00000003040e7212 */ /* 0x040fe400078e3cff */
[----:B------:R-:W-:Y:S02]  /*13c0*/  LOP3.LUT R15, R4, R2, RZ, 0x3c, !PT ;  /* 0x00000002040f7212 */ /* 0x000fe400078e3cff */
[----:B------:R-:W-:Y:S02]  /*13d0*/  SHF.R.U32.HI R3, RZ, 0x1e, R0 ;  /* 0x0000001eff037819 */ /* 0x000fe40000011600 */
[C---:B------:R-:W-:Y:S02]  /*13e0*/  LOP3.LUT R0, R2.reuse, R13, RZ, 0x3c, !PT ;  /* 0x0000000d02007212 */ /* 0x040fe400078e3cff */
[----:B------:R-:W1:Y:S01]  /*13f0*/  I2F.F64.S64 R14, R14 ;  /* 0x0000000e000e7312 */ /* 0x000e620000301c00 */
[----:B------:R-:W-:Y:S02]  /*1400*/  LEA.HI R2, R2, R3, RZ, 0x1 ;  /* 0x0000000302027211 */ /* 0x000fe400078f08ff */
[----:B------:R-:W-:-:S02]  /*1410*/  ISETP.GE.AND P2, PT, R0, RZ, PT ;  /* 0x000000ff0000720c */ /* 0x000fc40003f46270 */
[----:B------:R-:W-:-:S05]  /*1420*/  IADD3 R0, PT, PT, -R2, RZ, RZ ;  /* 0x000000ff02007210 */ /* 0x000fca0007ffe1ff */
[----:B------:R-:W-:Y:S01]  /*1430*/  @!P1 IMAD.MOV.U32 R2, RZ, RZ, R0 ;  /* 0x000000ffff029224 */ /* 0x000fe200078e0000 */
[----:B-1----:R-:W-:-:S10]  /*1440*/  DMUL R16, R14, UR4 ;  /* 0x000000040e107c28 */ /* 0x002fd40008000000 */
[----:B------:R-:W1:Y:S02]  /*1450*/  F2F.F32.F64 R16, R16 ;  /* 0x0000001000107310 */ /* 0x000e640000301000 */
[----:B01----:R-:W-:-:S07]  /*1460*/  FSEL R3, -R16, R16, !P2 ;  /* 0x0000001010037208 */ /* 0x003fce0005000100 */
.L_x_67:
[----:B------:R-:W-:Y:S05]  /*1470*/  BSYNC.RECONVERGENT B0 ;  /* 0x0000000000007941 */ /* 0x000fea0003800200 */
.L_x_66:
[----:B------:R-:W-:Y:S01]  /*1480*/  MOV R4, R3 ;  /* 0x0000000300047202 */ /* 0x000fe20000000f00 */
[----:B------:R-:W-:Y:S01]  /*1490*/  IMAD.MOV.U32 R3, RZ, RZ, 0x3c190000 ;  /* 0x3c190000ff037424 */ /* 0x000fe200078e00ff */
[----:B------:R-:W-:Y:S01]  /*14a0*/  LOP3.LUT R2, R2, 0x1, RZ, 0xc0, !PT ;  /* 0x0000000102027812 */ /* 0x000fe200078ec0ff */
[----:B------:R-:W-:Y:S01]  /*14b0*/  BSSY.RECONVERGENT B0, `(.L_x_69) ;  /* 0x0000019000007945 */ /* 0x000fe20003800200 */
[C---:B------:R-:W-:Y:S01]  /*14c0*/  FSETP.NEU.AND P1, PT, |R4|.reuse, 0.00049096695147454738617, PT ;  /* 0x3a00b43c0400780b */ /* 0x040fe20003f2d200 */
[----:B------:R-:W-:Y:S01]  /*14d0*/  FMUL R0, R4, R4 ;  /* 0x0000000404007220 */ /* 0x000fe20000400000 */
[----:B------:R-:W-:-:S03]  /*14e0*/  ISETP.NE.U32.AND P2, PT, R2, 0x1, PT ;  /* 0x000000010200780c */ /* 0x000fc60003f45070 */
        /* <DEDUP_REMOVED lines=8> */
[----:B0-----:R-:W-:-:S06]  /*1570*/  FADD R3, R4, 1 ;  /* 0x3f80000004037421 */ /* 0x001fcc0000000000 */
        /* <DEDUP_REMOVED lines=8> */
.L_x_70:
[----:B------:R-:W-:Y:S01]  /*1600*/  FMUL.FTZ R0, R3, R2 ;  /* 0x0000000203007220 */ /* 0x000fe20000410000 */
[----:B------:R-:W-:-:S03]  /*1610*/  FMUL.FTZ R2, R2, 0.5 ;  /* 0x3f00000002027820 */ /* 0x000fc60000410000 */
[----:B------:R-:W-:-:S04]  /*1620*/  FFMA R3, -R0, R0, R3 ;  /* 0x0000000000037223 */ /* 0x000fc80000000103 */
[----:B------:R-:W-:-:S07]  /*1630*/  FFMA R0, R3, R2, R0 ;  /* 0x0000000203007223 */ /* 0x000fce0000000000 */
.L_x_71:
[----:B------:R-:W-:Y:S05]  /*1640*/  BSYNC.RECONVERGENT B0 ;  /* 0x0000000000007941 */ /* 0x000fea0003800200 */
.L_x_69:
[----:B------:R-:W-:Y:S01]  /*1650*/  FADD R13, R0, R13 ;  /* 0x0000000d000d7221 */ /* 0x000fe20000000000 */
[----:B------:R-:W-:Y:S06]  /*1660*/  @P0 BRA `(.L_x_72) ;  /* 0xffffffe800d40947 */ /* 0x000fec000383ffff */
.L_x_50:
[----:B-----5:R-:W-:Y:S04]  /*1670*/  STG.E desc[UR6][R6.64], R5 ;  /* 0x0000000506007986 */ /* 0x020fe8000c101906 */
[----:B------:R-:W-:Y:S04]  /*1680*/  STG.E desc[UR6][R6.64+0x4], R9 ;  /* 0x0000040906007986 */ /* 0x000fe8000c101906 */
[----:B------:R-:W-:Y:S04]  /*1690*/  STG.E desc[UR6][R6.64+0x8], R11 ;  /* 0x0000080b06007986 */ /* 0x000fe8000c101906 */
[----:B------:R-:W-:Y:S01]  /*16a0*/  STG.E desc[UR6][R6.64+0xc], R13 ;  /* 0x00000c0d06007986 */ /* 0x000fe2000c101906 */
[----:B------:R-:W-:Y:S05]  /*16b0*/  EXIT ;  /* 0x000000000000794d */ /* 0x000fea0003800000 */
.L_x_49:
[----:B------:R-:W-:-:S04]  /*16c0*/  ISETP.GE.AND P0, PT, R8, UR10, PT ;  /* 0x0000000a08007c0c */ /* 0x000fc8000bf06270 */
[----:B------:R-:W-:-:S13]  /*16d0*/  ISETP.GE.OR P0, PT, R5, UR11, P0 ;  /* 0x0000000b05007c0c */ /* 0x000fda0008706670 */
[----:B------:R-:W-:Y:S05]  /*16e0*/  @P0 EXIT ;  /* 0x000000000000094d */ /* 0x000fea0003800000 */
[----:B------:R-:W0:Y:S02]  /*16f0*/  LDC R9, c[0x0][0x390] ;  /* 0x0000e400ff097b82 */ /* 0x000e240000000800 */
[C---:B0-----:R-:W-:Y:S02]  /*1700*/  LOP3.LUT R10, R9.reuse, 0x3, RZ, 0xc0, !PT ;  /* 0x00000003090a7812 */ /* 0x041fe400078ec0ff */
[----:B------:R-:W-:-:S07]  /*1710*/  LOP3.LUT R9, R9, 0x7ffffffc, RZ, 0xc0, !PT ;  /* 0x7ffffffc09097812 */ /* 0x000fce00078ec0ff */
.L_x_122:
[----:B------:R-:W0:Y:S01]  /*1720*/  LDC.64 R6, c[0x0][0x380] ;  /* 0x0000e000ff067b82 */ /* 0x000e220000000a00 */
[----:B------:R-:W1:Y:S02]  /*1730*/  LDCU UR4, c[0x0][0x388] ;  /* 0x00007100ff0477ac */ /* 0x000e640008000800 */
[----:B-1----:R-:W-:-:S04]  /*1740*/  IMAD R3, R5, UR4, R8 ;  /* 0x0000000405037c24 */ /* 0x002fc8000f8e0208 */
[----:B0-----:R-:W-:-:S05]  /*1750*/  IMAD.WIDE R6, R3, 0x4, R6 ;  /* 0x0000000403067825 */ /* 0x001fca00078e0206 */
[----:B------:R0:W5:Y:S01]  /*1760*/  LDG.E R11, desc[UR6][R6.64] ;  /* 0x00000006060b7981 */ /* 0x000162000c1e1900 */
[----:B------:R-:W-:Y:S01]  /*1770*/  LOP3.LUT P0, RZ, R8, 0x3, RZ, 0xc0, !PT ;  /* 0x0000000308ff7812 */ /* 0x000fe2000780c0ff */
[----:B------:R-:W-:-:S12]  /*1780*/  BSSY.RECONVERGENT B0, `(.L_x_73) ;  /* 0x0000276000007945 */ /* 0x000fd80003800200 */
[----:B0-----:R-:W-:Y:S05]  /*1790*/  @P0 BRA `(.L_x_74) ;  /* 0x0000001000f40947 */ /* 0x001fea0003800000 */
[----:B------:R-:W0:Y:S02]  /*17a0*/  LDCU UR4, c[0x0][0x390] ;  /* 0x00007200ff0477ac */ /* 0x000e240008000800 */
[----:B0-----:R-:W-:-:S09]  /*17b0*/  UISETP.GE.AND UP0, UPT, UR4, 0x1, UPT ;  /* 0x000000010400788c */ /* 0x001fd2000bf06270 */
[----:B------:R-:W-:Y:S05]  /*17c0*/  BRA.U !UP0, `(.L_x_75) ;  /* 0x0000002508c47547 */ /* 0x000fea000b800000 */
[----:B------:R-:W-:-:S09]  /*17d0*/  UISETP.GE.U32.AND UP0, UPT, UR4, 0x4, UPT ;  /* 0x000000040400788c */ /* 0x000fd2000bf06070 */
[----:B------:R-:W-:Y:S05]  /*17e0*/  BRA.U !UP0, `(.L_x_76) ;  /* 0x0000000908c07547 */ /* 0x000fea000b800000 */
[----:B------:R-:W-:-:S07]  /*17f0*/  HFMA2 R4, -RZ, RZ, 0, 0 ;  /* 0x00000000ff047431 */ /* 0x000fce00000001ff */
.L_x_89:
[C---:B-----5:R-:W-:Y:S01]  /*1800*/  FMUL R0, R11.reuse, 8388608 ;  /* 0x4b0000000b007820 */ /* 0x060fe20000400000 */
[----:B------:R-:W-:Y:S01]  /*1810*/  FSETP.GEU.AND P0, PT, R11, 1.175494350822287508e-38, PT ;  /* 0x008000000b00780b */ /* 0x000fe20003f0e000 */
[----:B------:R-:W-:Y:S01]  /*1820*/  IMAD.MOV.U32 R13, RZ, RZ, 0x3e055027 ;  /* 0x3e055027ff0d7424 */ /* 0x000fe200078e00ff */
[----:B------:R-:W-:Y:S01]  /*1830*/  BSSY.RECONVERGENT B1, `(.L_x_77) ;  /* 0x0000028000017945 */ /* 0x000fe20003800200 */
[----:B------:R-:W-:Y:S01]  /*1840*/  VIADD R4, R4, 0x4 ;  /* 0x0000000404047836 */ /* 0x000fe20000000000 */
[----:B------:R-:W-:-:S05]  /*1850*/  FSEL R0, R0, R11, !P0 ;  /* 0x0000000b00007208 */ /* 0x000fca0004000000 */
        /* <DEDUP_REMOVED lines=24> */
[----:B------:R-:W-:Y:S02]  /*19e0*/  ISETP.NE.AND P0, PT, R4, R9, PT ;  /* 0x000000090400720c */ /* 0x000fe40003f05270 */
        /* <DEDUP_REMOVED lines=8> */
.L_x_78:
[----:B-1----:R-:W-:Y:S01]  /*1a70*/  FMUL.FTZ R0, R3, R2 ;  /* 0x0000000203007220 */ /* 0x002fe20000410000 */
[----:B------:R-:W-:-:S03]  /*1a80*/  FMUL.FTZ R2, R2, 0.5 ;  /* 0x3f00000002027820 */ /* 0x000fc60000410000 */
[----:B------:R-:W-:-:S04]  /*1a90*/  FFMA R3, -R0, R0, R3 ;  /* 0x0000000000037223 */ /* 0x000fc80000000103 */
[----:B------:R-:W-:-:S07]  /*1aa0*/  FFMA R0, R3, R2, R0 ;  /* 0x0000000203007223 */ /* 0x000fce0000000000 */
.L_x_79:
[----:B------:R-:W-:Y:S05]  /*1ab0*/  BSYNC.RECONVERGENT B1 ;  /* 0x0000000000017941 */ /* 0x000fea0003800200 */
.L_x_77:
[----:B------:R-:W-:Y:S01]  /*1ac0*/  FADD R11, R0, R11 ;  /* 0x0000000b000b7221 */ /* 0x000fe20000000000 */
[----:B------:R-:W-:Y:S01]  /*1ad0*/  MOV R13, 0x3e055027 ;  /* 0x3e055027000d7802 */ /* 0x000fe20000000f00 */
[----:B------:R-:W-:Y:S02]  /*1ae0*/  BSSY.RECONVERGENT B1, `(.L_x_80) ;  /* 0x0000028000017945 */ /* 0x000fe40003800200 */
[C---:B------:R-:W-:Y:S01]  /*1af0*/  FMUL R0, R11.reuse, 8388608 ;  /* 0x4b0000000b007820 */ /* 0x040fe20000400000 */
[----:B------:R-:W-:-:S04]  /*1b00*/  FSETP.GEU.AND P1, PT, R11, 1.175494350822287508e-38, PT ;  /* 0x008000000b00780b */ /* 0x000fc80003f2e000 */
[----:B------:R-:W-:-:S04]  /*1b10*/  FSEL R0, R0, R11, !P1 ;  /* 0x0000000b00007208 */ /* 0x000fc80004800000 */
[----:B------:R-:W-:-:S04]  /*1b20*/  IADD3 R2, PT, PT, R0, -0x3f2aaaab, RZ ;  /* 0xc0d5555500027810 */ /* 0x000fc80007ffe0ff */
[----:B------:R-:W-:-:S05]  /*1b30*/  LOP3.LUT R3, R2, 0xff800000, RZ, 0xc0, !PT ;  /* 0xff80000002037812 */ /* 0x000fca00078ec0ff */
[----:B------:R-:W-:Y:S01]  /*1b40*/  IMAD.IADD R2, R0, 0x1, -R3 ;  /* 0x0000000100027824 */ /* 0x000fe200078e0a03 */
[----:B------:R-:W-:-:S03]  /*1b50*/  I2FP.F32.S32 R3, R3 ;  /* 0x0000000300037245 */ /* 0x000fc60000201400 */
[----:B------:R-:W-:Y:S01]  /*1b60*/  FADD R12, R2, -1 ;  /* 0xbf800000020c7421 */ /* 0x000fe20000000000 */
[----:B------:R-:W-:Y:S02]  /*1b70*/  FSEL R2, RZ, -23, P1 ;  /* 0xc1b80000ff027808 */ /* 0x000fe40000800000 */
[----:B------:R-:W-:Y:S01]  /*1b80*/  ISETP.GT.U32.AND P1, PT, R0, 0x7f7fffff, PT ;  /* 0x7f7fffff0000780c */ /* 0x000fe20003f24070 */
[C---:B------:R-:W-:Y:S02]  /*1b90*/  FFMA R13, R12.reuse, -R13, 0.14084610342979431152 ;  /* 0x3e1039f60c0d7423 */ /* 0x040fe4000000080d */
[----:B------:R-:W-:Y:S01]  /*1ba0*/  FFMA R2, R3, 1.1920928955078125e-07, R2 ;  /* 0x3400000003027823 */ /* 0x000fe20000000002 */
[----:B------:R-:W-:Y:S02]  /*1bb0*/  IMAD.MOV.U32 R3, RZ, RZ, 0x7f800000 ;  /* 0x7f800000ff037424 */ /* 0x000fe400078e00ff */
        /* <DEDUP_REMOVED lines=22> */
.L_x_81:
[----:B-1----:R-:W-:Y:S01]  /*1d20*/  FMUL.FTZ R0, R3, R2 ;  /* 0x0000000203007220 */ /* 0x002fe20000410000 */
[----:B------:R-:W-:-:S03]  /*1d30*/  FMUL.FTZ R2, R2, 0.5 ;  /* 0x3f00000002027820 */ /* 0x000fc60000410000 */
[----:B------:R-:W-:-:S04]  /*1d40*/  FFMA R3, -R0, R0, R3 ;  /* 0x0000000000037223 */ /* 0x000fc80000000103 */
[----:B------:R-:W-:-:S07]  /*1d50*/  FFMA R0, R3, R2, R0 ;  /* 0x0000000203007223 */ /* 0x000fce0000000000 */
.L_x_82:
[----:B------:R-:W-:Y:S05]  /*1d60*/  BSYNC.RECONVERGENT B1 ;  /* 0x0000000000017941 */ /* 0x000fea0003800200 */
.L_x_80:
[----:B------:R-:W-:Y:S01]  /*1d70*/  FADD R11, R11, R0 ;  /* 0x000000000b0b7221 */ /* 0x000fe20000000000 */
[----:B------:R-:W-:Y:S01]  /*1d80*/  HFMA2 R13, -RZ, RZ, 1.5048828125, 33.21875 ;  /* 0x3e055027ff0d7431 */ /* 0x000fe200000001ff */
        /* <DEDUP_REMOVED lines=36> */
.L_x_84:
[----:B-1----:R-:W-:Y:S01]  /*1fd0*/  FMUL.FTZ R0, R3, R2 ;  /* 0x0000000203007220 */ /* 0x002fe20000410000 */
[----:B------:R-:W-:-:S03]  /*1fe0*/  FMUL.FTZ R2, R2, 0.5 ;  /* 0x3f00000002027820 */ /* 0x000fc60000410000 */
[----:B------:R-:W-:-:S04]  /*1ff0*/  FFMA R3, -R0, R0, R3 ;  /* 0x0000000000037223 */ /* 0x000fc80000000103 */
[----:B------:R-:W-:-:S07]  /*2000*/  FFMA R0, R3, R2, R0 ;  /* 0x0000000203007223 */ /* 0x000fce0000000000 */
.L_x_85:
[----:B------:R-:W-:Y:S05]  /*2010*/  BSYNC.RECONVERGENT B1 ;  /* 0x0000000000017941 */ /* 0x000fea0003800200 */
.L_x_83:
        /* <DEDUP_REMOVED lines=38> */
.L_x_87:
[----:B-1----:R-:W-:Y:S01]  /*2280*/  FMUL.FTZ R0, R3, R2 ;  /* 0x0000000203007220 */ /* 0x002fe20000410000 */
[----:B------:R-:W-:-:S03]  /*2290*/  FMUL.FTZ R2, R2, 0.5 ;  /* 0x3f00000002027820 */ /* 0x000fc60000410000 */
[----:B------:R-:W-:-:S04]  /*22a0*/  FFMA R3, -R0, R0, R3 ;  /* 0x0000000000037223 */ /* 0x000fc80000000103 */
[----:B------:R-:W-:-:S07]  /*22b0*/  FFMA R0, R3, R2, R0 ;  /* 0x0000000203007223 */ /* 0x000fce0000000000 */
.L_x_88:
[----:B------:R-:W-:Y:S05]  /*22c0*/  BSYNC.RECONVERGENT B1 ;  /* 0x0000000000017941 */ /* 0x000fea0003800200 */
.L_x_86:
[----:B------:R-:W-:Y:S01]  /*22d0*/  FADD R11, R11, R0 ;  /* 0x000000000b0b7221 */ /* 0x000fe20000000000 */
[----:B------:R-:W-:Y:S06]  /*22e0*/  @P0 BRA `(.L_x_89) ;  /* 0xfffffff400440947 */ /* 0x000fec000383ffff */
.L_x_76:
[----:B------:R-:W-:-:S13]  /*22f0*/  ISETP.NE.AND P0, PT, R10, RZ, PT ;  /* 0x000000ff0a00720c */ /* 0x000fda0003f05270 */
[----:B------:R-:W-:Y:S05]  /*2300*/  @!P0 BRA `(.L_x_75) ;  /* 0x0000001800f48947 */ /* 0x000fea0003800000 */
[C---:B-----5:R-:W-:Y:S01]  /*2310*/  FMUL R0, R11.reuse, 8388608 ;  /* 0x4b0000000b007820 */ /* 0x060fe20000400000 */
[----:B------:R-:W-:Y:S01]  /*2320*/  FSETP.GEU.AND P0, PT, R11, 1.175494350822287508e-38, PT ;  /* 0x008000000b00780b */ /* 0x000fe20003f0e000 */
[----:B------:R-:W-:Y:S01]  /*2330*/  HFMA2 R13, -RZ, RZ, 1.5048828125, 33.21875 ;  /* 0x3e055027ff0d7431 */ /* 0x000fe200000001ff */
[----:B------:R-:W-:Y:S01]  /*2340*/  BSSY.RECONVERGENT B1, `(.L_x_90) ;  /* 0x0000027000017945 */ /* 0x000fe20003800200 */
[----:B------:R-:W-:Y:S02]  /*2350*/  ISETP.NE.AND P2, PT, R10, 0x1, PT ;  /* 0x000000010a00780c */ /* 0x000fe40003f45270 */
        /* <DEDUP_REMOVED lines=33> */
.L_x_91:
[----:B-1----:R-:W-:Y:S01]  /*2570*/  FMUL.FTZ R0, R3, R2 ;  /* 0x0000000203007220 */ /* 0x002fe20000410000 */
[----:B------:R-:W-:-:S03]  /*2580*/  FMUL.FTZ R2, R2, 0.5 ;  /* 0x3f00000002027820 */ /* 0x000fc60000410000 */
[----:B------:R-:W-:-:S04]  /*2590*/  FFMA R3, -R0, R0, R3 ;  /* 0x0000000000037223 */ /* 0x000fc80000000103 */
[----:B------:R-:W-:-:S07]  /*25a0*/  FFMA R0, R3, R2, R0 ;  /* 0x0000000203007223 */ /* 0x000fce0000000000 */
.L_x_92:
[----:B------:R-:W-:Y:S05]  /*25b0*/  BSYNC.RECONVERGENT B1 ;  /* 0x0000000000017941 */ /* 0x000fea0003800200 */
.L_x_90:
[----:B------:R-:W-:Y:S01]  /*25c0*/  FADD R11, R11, R0 ;  /* 0x000000000b0b7221 */ /* 0x000fe20000000000 */
[----:B------:R-:W-:Y:S06]  /*25d0*/  @!P2 BRA `(.L_x_75) ;  /* 0x000000180040a947 */ /* 0x000fec0003800000 */
[C---:B------:R-:W-:Y:S01]  /*25e0*/  FMUL R0, R11.reuse, 8388608 ;  /* 0x4b0000000b007820 */ /* 0x040fe20000400000 */
[----:B------:R-:W-:Y:S01]  /*25f0*/  FSETP.GEU.AND P0, PT, R11, 1.175494350822287508e-38, PT ;  /* 0x008000000b00780b */ /* 0x000fe20003f0e000 */
[----:B------:R-:W-:Y:S01]  /*2600*/  BSSY.RECONVERGENT B1, `(.L_x_93) ;  /* 0x0000028000017945 */ /* 0x000fe20003800200 */
[----:B------:R-:W-:Y:S02]  /*2610*/  MOV R13, 0x3e055027 ;  /* 0x3e055027000d7802 */ /* 0x000fe40000000f00 */
[----:B------:R-:W-:Y:S02]  /*2620*/  FSEL R0, R0, R11, !P0 ;  /* 0x0000000b00007208 */ /* 0x000fe40004000000 */
[----:B------:R-:W-:Y:S02]  /*2630*/  ISETP.NE.AND P2, PT, R10, 0x2, PT ;  /* 0x000000020a00780c */ /* 0x000fe40003f45270 */
        /* <DEDUP_REMOVED lines=32> */
.L_x_94:
[----:B-1----:R-:W-:Y:S01]  /*2840*/  FMUL.FTZ R0, R3, R2 ;  /* 0x0000000203007220 */ /* 0x002fe20000410000 */
[----:B------:R-:W-:-:S03]  /*2850*/  FMUL.FTZ R2, R2, 0.5 ;  /* 0x3f00000002027820 */ /* 0x000fc60000410000 */
[----:B------:R-:W-:-:S04]  /*2860*/  FFMA R3, -R0, R0, R3 ;  /* 0x0000000000037223 */ /* 0x000fc80000000103 */
[----:B------:R-:W-:-:S07]  /*2870*/  FFMA R0, R3, R2, R0 ;  /* 0x0000000203007223 */ /* 0x000fce0000000000 */
.L_x_95:
[----:B------:R-:W-:Y:S05]  /*2880*/  BSYNC.RECONVERGENT B1 ;  /* 0x0000000000017941 */ /* 0x000fea0003800200 */
.L_x_93:
[----:B------:R-:W-:Y:S01]  /*2890*/  FADD R11, R11, R0 ;  /* 0x000000000b0b7221 */ /* 0x000fe20000000000 */
[----:B------:R-:W-:Y:S06]  /*28a0*/  @!P2 BRA `(.L_x_75) ;  /* 0x00000014008ca947 */ /* 0x000fec0003800000 */
[C---:B------:R-:W-:Y:S01]  /*28b0*/  FMUL R0, R11.reuse, 8388608 ;  /* 0x4b0000000b007820 */ /* 0x040fe20000400000 */
[----:B------:R-:W-:Y:S01]  /*28c0*/  FSETP.GEU.AND P0, PT, R11, 1.175494350822287508e-38, PT ;  /* 0x008000000b00780b */ /* 0x000fe20003f0e000 */
[----:B------:R-:W-:Y:S01]  /*28d0*/  HFMA2 R13, -RZ, RZ, 1.5048828125, 33.21875 ;  /* 0x3e055027ff0d7431 */ /* 0x000fe200000001ff */
[----:B------:R-:W-:Y:S02]  /*28e0*/  BSSY.RECONVERGENT B1, `(.L_x_96) ;  /* 0x0000026000017945 */ /* 0x000fe40003800200 */
        /* <DEDUP_REMOVED lines=33> */
.L_x_97:
[----:B-1----:R-:W-:Y:S01]  /*2b00*/  FMUL.FTZ R0, R3, R2 ;  /* 0x0000000203007220 */ /* 0x002fe20000410000 */
[----:B------:R-:W-:-:S03]  /*2b10*/  FMUL.FTZ R2, R2, 0.5 ;  /* 0x3f00000002027820 */ /* 0x000fc60000410000 */
[----:B------:R-:W-:-:S04]  /*2b20*/  FFMA R3, -R0, R0, R3 ;  /* 0x0000000000037223 */ /* 0x000fc80000000103 */
[----:B------:R-:W-:-:S07]  /*2b30*/  FFMA R0, R3, R2, R0 ;  /* 0x0000000203007223 */ /* 0x000fce0000000000 */
.L_x_98:
[----:B------:R-:W-:Y:S05]  /*2b40*/  BSYNC.RECONVERGENT B1 ;  /* 0x0000000000017941 */ /* 0x000fea0003800200 */
.L_x_96:
[----:B------:R-:W-:Y:S01]  /*2b50*/  FADD R11, R11, R0 ;  /* 0x000000000b0b7221 */ /* 0x000fe20000000000 */
[----:B------:R-:W-:Y:S06]  /*2b60*/  BRA `(.L_x_75) ;  /* 0x0000001000dc7947 */ /* 0x000fec0003800000 */
.L_x_74:
[----:B------:R-:W-:-:S04]  /*2b70*/  LOP3.LUT R0, R8, 0x80000003, RZ, 0xc0, !PT ;  /* 0x8000000308007812 */ /* 0x000fc800078ec0ff */
[----:B------:R-:W-:-:S13]  /*2b80*/  ISETP.NE.AND P0, PT, R0, 0x1, PT ;  /* 0x000000010000780c */ /* 0x000fda0003f05270 */
[----:B------:R-:W-:Y:S05]  /*2b90*/  @!P0 BRA `(.L_x_99) ;  /* 0x0000000c00348947 */ /* 0x000fea0003800000 */
[----:B------:R-:W-:-:S13]  /*2ba0*/  ISETP.NE.AND P0, PT, R0, 0x2, PT ;  /* 0x000000020000780c */ /* 0x000fda0003f05270 */
[----:B------:R-:W-:Y:S05]  /*2bb0*/  @P0 BRA `(.L_x_100) ;  /* 0x00000004009c0947 */ /* 0x000fea0003800000 */
[----:B------:R-:W0:Y:S02]  /*2bc0*/  LDCU UR4, c[0x0][0x390] ;  /* 0x00007200ff0477ac */ /* 0x000e240008000800 */
[----:B0-----:R-:W-:-:S09]  /*2bd0*/  UISETP.GE.AND UP0, UPT, UR4, 0x1, UPT ;  /* 0x000000010400788c */ /* 0x001fd2000bf06270 */
[----:B------:R-:W-:Y:S05]  /*2be0*/  BRA.U !UP0, `(.L_x_75) ;  /* 0x0000001108bc7547 */ /* 0x000fea000b800000 */
[----:B------:R-:W-:-:S07]  /*2bf0*/  MOV R13, RZ ;  /* 0x000000ff000d7202 */ /* 0x000fce0000000f00 */
.L_x_107:
[C---:B-----5:R-:W-:Y:S01]  /*2c00*/  FMUL R0, R11.reuse, 0.63661974668502807617 ;  /* 0x3f22f9830b007820 */ /* 0x060fe20000400000 */
[----:B------:R-:W-:Y:S01]  /*2c10*/  FSETP.GE.AND P0, PT, |R11|, 105615, PT ;  /* 0x47ce47800b00780b */ /* 0x000fe20003f06200 */
[----:B------:R-:W-:Y:S04]  /*2c20*/  BSSY.RECONVERGENT B1, `(.L_x_101) ;  /* 0x000003a000017945 */ /* 0x000fe80003800200 */
        /* <DEDUP_REMOVED lines=16> */
.L_x_103:
[----:B0-----:R-:W-:-:S05]  /*2d30*/  IMAD.WIDE.U32 R16, R4, 0x4, R2 ;  /* 0x0000000404107825 */ /* 0x001fca00078e0002 */
        /* <DEDUP_REMOVED lines=40> */
.L_x_102:
[----:B------:R-:W-:Y:S05]  /*2fc0*/  BSYNC.RECONVERGENT B1 ;  /* 0x0000000000017941 */ /* 0x000fea0003800200 */
.L_x_101:
[----:B------:R-:W-:Y:S01]  /*2fd0*/  HFMA2 R4, -RZ, RZ, 0.487060546875, -0.0625 ;  /* 0x37cbac00ff047431 */ /* 0x000fe200000001ff */
[----:B------:R-:W-:Y:S01]  /*2fe0*/  LOP3.LUT R12, R0, 0x1, RZ, 0xc0, !PT ;  /* 0x00000001000c7812 */ /* 0x000fe200078ec0ff */
[----:B------:R-:W-:Y:S01]  /*2ff0*/  FMUL R3, R2, R2 ;  /* 0x0000000202037220 */ /* 0x000fe20000400000 */
[----:B------:R-:W-:Y:S01]  /*3000*/  MOV R17, 0x3effffff ;  /* 0x3effffff00117802 */ /* 0x000fe20000000f00 */
[----:B------:R-:W-:Y:S01]  /*3010*/  BSSY.RECONVERGENT B1, `(.L_x_104) ;  /* 0x000001b000017945 */ /* 0x000fe20003800200 */
[----:B------:R-:W-:Y:S01]  /*3020*/  ISETP.NE.U32.AND P0, PT, R12, 0x1, PT ;  /* 0x000000010c00780c */ /* 0x000fe20003f05070 */
[----:B------:R-:W-:Y:S01]  /*3030*/  IMAD.MOV.U32 R12, RZ, RZ, 0x3d2aaabb ;  /* 0x3d2aaabbff0c7424 */ /* 0x000fe200078e00ff */
[----:B------:R-:W-:Y:S02]  /*3040*/  LOP3.LUT P1, RZ, R0, 0x2, RZ, 0xc0, !PT ;  /* 0x0000000200ff7812 */ /* 0x000fe4000782c0ff */
[----:B------:R-:W-:Y:S01]  /*3050*/  FSEL R0, R2, 1, P0 ;  /* 0x3f80000002007808 */ /* 0x000fe20000000000 */
[----:B------:R-:W-:Y:S01]  /*3060*/  FFMA R4, R3, R4, -0.0013887860113754868507 ;  /* 0xbab607ed03047423 */ /* 0x000fe20000000004 */
[----:B------:R-:W-:-:S02]  /*3070*/  FSEL R12, R12, 0.0083327032625675201416, !P0 ;  /* 0x3c0885e40c0c7808 */ /* 0x000fc40004000000 */
[----:B------:R-:W-:Y:S01]  /*3080*/  FSEL R17, -R17, -0.16666662693023681641, !P0 ;  /* 0xbe2aaaa811117808 */ /* 0x000fe20004000100 */
[----:B------:R-:W-:Y:S01]  /*3090*/  FFMA R15, R3, R0, RZ ;  /* 0x00000000030f7223 */ /* 0x000fe200000000ff */
[----:B------:R-:W-:-:S05]  /*30a0*/  FSEL R4, R4, -0.00019574658654164522886, !P0 ;  /* 0xb94d415304047808 */ /* 0x000fca0004000000 */
        /* <DEDUP_REMOVED lines=13> */
.L_x_105:
[----:B------:R-:W-:Y:S01]  /*3180*/  FMUL.FTZ R0, R3, R2 ;  /* 0x0000000203007220 */ /* 0x000fe20000410000 */
[----:B------:R-:W-:-:S03]  /*3190*/  FMUL.FTZ R2, R2, 0.5 ;  /* 0x3f00000002027820 */ /* 0x000fc60000410000 */
[----:B------:R-:W-:-:S04]  /*31a0*/  FFMA R3, -R0, R0, R3 ;  /* 0x0000000000037223 */ /* 0x000fc80000000103 */
[----:B------:R-:W-:-:S07]  /*31b0*/  FFMA R0, R3, R2, R0 ;  /* 0x0000000203007223 */ /* 0x000fce0000000000 */
.L_x_106:
[----:B------:R-:W-:Y:S05]  /*31c0*/  BSYNC.RECONVERGENT B1 ;  /* 0x0000000000017941 */ /* 0x000fea0003800200 */
.L_x_104:
[----:B------:R-:W0:Y:S01]  /*31d0*/  LDCU UR4, c[0x0][0x390] ;  /* 0x00007200ff0477ac */ /* 0x000e220008000800 */
[----:B------:R-:W-:Y:S01]  /*31e0*/  IADD3 R13, PT, PT, R13, 0x1, RZ ;  /* 0x000000010d0d7810 */ /* 0x000fe20007ffe0ff */
[----:B------:R-:W-:-:S03]  /*31f0*/  FADD R11, R0, R11 ;  /* 0x0000000b000b7221 */ /* 0x000fc60000000000 */
[----:B0-----:R-:W-:-:S13]  /*3200*/  ISETP.NE.AND P0, PT, R13, UR4, PT ;  /* 0x000000040d007c0c */ /* 0x001fda000bf05270 */
[----:B------:R-:W-:Y:S05]  /*3210*/  @!P0 BRA `(.L_x_75) ;  /* 0x0000000c00308947 */ /* 0x000fea0003800000 */
[----:B------:R-:W-:Y:S05]  /*3220*/  BRA `(.L_x_107) ;  /* 0xfffffff800747947 */ /* 0x000fea000383ffff */
.L_x_100:
[----:B------:R-:W0:Y:S02]  /*3230*/  LDCU UR4, c[0x0][0x390] ;  /* 0x00007200ff0477ac */ /* 0x000e240008000800 */
[----:B0-----:R-:W-:-:S09]  /*3240*/  UISETP.GE.AND UP0, UPT, UR4, 0x1, UPT ;  /* 0x000000010400788c */ /* 0x001fd2000bf06270 */
[----:B------:R-:W-:Y:S05]  /*3250*/  BRA.U !UP0, `(.L_x_75) ;  /* 0x0000000d08207547 */ /* 0x000fea000b800000 */
[----:B------:R-:W-:-:S07]  /*3260*/  HFMA2 R13, -RZ, RZ, 0, 0 ;  /* 0x00000000ff0d7431 */ /* 0x000fce00000001ff */
.L_x_114:
        /* <DEDUP_REMOVED lines=15> */
[----:B------:R-:W-:Y:S01]  /*3360*/  IMAD.MOV.U32 R4, RZ, RZ, RZ ;  /* 0x000000ffff047224 */ /* 0x000fe200078e00ff */
[----:B------:R-:W-:Y:S01]  /*3370*/  MOV R12, RZ ;  /* 0x000000ff000c7202 */ /* 0x000fe20000000f00 */
[----:B------:R-:W-:Y:S01]  /*3380*/  UMOV UR4, URZ ;  /* 0x000000ff00047c82 */ /* 0x000fe20008000000 */
[----:B------:R-:W-:-:S07]  /*3390*/  LOP3.LUT R21, R0, 0x80000000, RZ, 0xfc, !PT ;  /* 0x8000000000157812 */ /* 0x000fce00078efcff */
.L_x_110:
[----:B0-----:R-:W-:-:S05]  /*33a0*/  IMAD.WIDE.U32 R16, R4, 0x4, R2 ;  /* 0x0000000404107825 */ /* 0x001fca00078e0002 */
[----:B------:R-:W2:Y:S01]  /*33b0*/  LDG.E.CONSTANT R14, desc[UR6][R16.64] ;  /* 0x00000006100e7981 */ /* 0x000ea2000c1e9900 */
[C---:B-1----:R-:W-:Y:S02]  /*33c0*/  LEA R0, R4.reuse, R1, 0x2 ;  /* 0x0000000104007211 */ /* 0x042fe400078e10ff */
        /* <DEDUP_REMOVED lines=38> */
.L_x_109:
[----:B------:R-:W-:Y:S05]  /*3630*/  BSYNC.RECONVERGENT B1 ;  /* 0x0000000000017941 */ /* 0x000fea0003800200 */
.L_x_108:
[----:B------:R-:W-:Y:S01]  /*3640*/  HFMA2 R3, -RZ, RZ, 1.0244140625, 0 ;  /* 0x3c190000ff037431 */ /* 0x000fe200000001ff */
[----:B------:R-:W-:Y:S01]  /*3650*/  MOV R4, R2 ;  /* 0x0000000200047202 */ /* 0x000fe20000000f00 */
[----:B------:R-:W-:Y:S01]  /*3660*/  BSSY.RECONVERGENT B1, `(.L_x_111) ;  /* 0x000001a000017945 */ /* 0x000fe20003800200 */
[----:B------:R-:W-:Y:S02]  /*3670*/  LOP3.LUT R0, R0, 0x1, RZ, 0xc0, !PT ;  /* 0x0000000100007812 */ /* 0x000fe400078ec0ff */
        /* <DEDUP_REMOVED lines=16> */
[----:B------:R-:W-:Y:S02]  /*3780*/  MOV R0, R3 ;  /* 0x0000000300007202 */ /* 0x000fe40000000f00 */
[----:B-1----:R-:W-:-:S07]  /*3790*/  MOV R2, 0x37b0 ;  /* 0x000037b000027802 */ /* 0x002fce0000000f00 */
[----:B------:R-:W-:Y:S05]  /*37a0*/  CALL.REL.NOINC `($__internal_2_$__cuda_sm20_sqrt_rn_f32_slowpath) ;  /* 0x0000000400e87944 */ /* 0x000fea0003c00000 */
[----:B------:R-:W-:Y:S05]  /*37b0*/  BRA `(.L_x_113) ;  /* 0x0000000000107947 */ /* 0x000fea0003800000 */
.L_x_112:
[----:B-1----:R-:W-:Y:S01]  /*37c0*/  FMUL.FTZ R0, R3, R2 ;  /* 0x0000000203007220 */ /* 0x002fe20000410000 */
[----:B------:R-:W-:-:S03]  /*37d0*/  FMUL.FTZ R2, R2, 0.5 ;  /* 0x3f00000002027820 */ /* 0x000fc60000410000 */
[----:B------:R-:W-:-:S04]  /*37e0*/  FFMA R3, -R0, R0, R3 ;  /* 0x0000000000037223 */ /* 0x000fc80000000103 */
[----:B------:R-:W-:-:S07]  /*37f0*/  FFMA R0, R3, R2, R0 ;  /* 0x0000000203007223 */ /* 0x000fce0000000000 */
.L_x_113:
[----:B------:R-:W-:Y:S05]  /*3800*/  BSYNC.RECONVERGENT B1 ;  /* 0x0000000000017941 */ /* 0x000fea0003800200 */
.L_x_111:
[----:B------:R-:W0:Y:S01]  /*3810*/  LDCU UR4, c[0x0][0x390] ;  /* 0x00007200ff0477ac */ /* 0x000e220008000800 */
[----:B------:R-:W-:Y:S01]  /*3820*/  IADD3 R13, PT, PT, R13, 0x1, RZ ;  /* 0x000000010d0d7810 */ /* 0x000fe20007ffe0ff */
[----:B------:R-:W-:-:S03]  /*3830*/  FADD R11, R0, R11 ;  /* 0x0000000b000b7221 */ /* 0x000fc60000000000 */
[----:B0-----:R-:W-:-:S13]  /*3840*/  ISETP.NE.AND P0, PT, R13, UR4, PT ;  /* 0x000000040d007c0c */ /* 0x001fda000bf05270 */
[----:B------:R-:W-:Y:S05]  /*3850*/  @!P0 BRA `(.L_x_75) ;  /* 0x0000000400a08947 */ /* 0x000fea0003800000 */
[----:B------:R-:W-:Y:S05]  /*3860*/  BRA `(.L_x_114) ;  /* 0xfffffff800807947 */ /* 0x000fea000383ffff */
.L_x_99:
[----:B------:R-:W0:Y:S02]  /*3870*/  LDCU UR4, c[0x0][0x390] ;  /* 0x00007200ff0477ac */ /* 0x000e240008000800 */
[----:B0-----:R-:W-:-:S09]  /*3880*/  UISETP.GE.AND UP0, UPT, UR4, 0x1, UPT ;  /* 0x000000010400788c */ /* 0x001fd2000bf06270 */
[----:B------:R-:W-:Y:S05]  /*3890*/  BRA.U !UP0, `(.L_x_75) ;  /* 0x0000000508907547 */ /* 0x000fea000b800000 */
[----:B------:R-:W-:-:S07]  /*38a0*/  IMAD.MOV.U32 R13, RZ, RZ, RZ ;  /* 0x000000ffff0d7224 */ /* 0x000fce00078e00ff */
.L_x_121:
[C---:B-----5:R-:W-:Y:S01]  /*38b0*/  FMUL R0, R11.reuse, 0.63661974668502807617 ;  /* 0x3f22f9830b007820 */ /* 0x060fe20000400000 */
[----:B------:R-:W0:Y:S01]  /*38c0*/  LDCU UR4, c[0x0][0x390] ;  /* 0x00007200ff0477ac */ /* 0x000e220008000800 */
[----:B------:R-:W-:Y:S01]  /*38d0*/  FSETP.GE.AND P1, PT, |R11|, 105615, PT ;  /* 0x47ce47800b00780b */ /* 0x000fe20003f26200 */
[----:B------:R-:W-:Y:S01]  /*38e0*/  BSSY.RECONVERGENT B1, `(.L_x_115) ;  /* 0x000003c000017945 */ /* 0x000fe20003800200 */
[----:B------:R-:W-:Y:S02]  /*38f0*/  IADD3 R13, PT, PT, R13, 0x1, RZ ;  /* 0x000000010d0d7810 */ /* 0x000fe40007ffe0ff */
[----:B------:R-:W1:Y:S02]  /*3900*/  F2I.NTZ R0, R0 ;  /* 0x0000000000007305 */ /* 0x000e640000203100 */
[----:B0-----:R-:W-:Y:S02]  /*3910*/  ISETP.NE.AND P0, PT, R13, UR4, PT ;  /* 0x000000040d007c0c */ /* 0x001fe4000bf05270 */
[----:B-1----:R-:W-:-:S05]  /*3920*/  I2FP.F32.S32 R2, R0 ;  /* 0x0000000000027245 */ /* 0x002fca0000201400 */
        /* <DEDUP_REMOVED lines=10> */
[----:B------:R-:W-:Y:S01]  /*39d0*/  HFMA2 R12, -RZ, RZ, 0, 0 ;  /* 0x00000000ff0c7431 */ /* 0x000fe200000001ff */
[----:B------:R-:W-:Y:S01]  /*39e0*/  MOV R4, RZ ;  /* 0x000000ff00047202 */ /* 0x000fe20000000f00 */
[----:B------:R-:W-:Y:S01]  /*39f0*/  UMOV UR4, URZ ;  /* 0x000000ff00047c82 */ /* 0x000fe20008000000 */
[----:B------:R-:W-:-:S07]  /*3a00*/  LOP3.LUT R21, R0, 0x80000000, RZ, 0xfc, !PT ;  /* 0x8000000000157812 */ /* 0x000fce00078efcff */
.L_x_117:
        /* <DEDUP_REMOVED lines=36> */
[----:B------:R-:W-:-:S04]  /*3c50*/  IADD3 R2, PT, PT, -R0, RZ, RZ ;  /* 0x000000ff00027210 */ /* 0x000fc80007ffe1ff */
[----:B------:R-:W-:Y:S01]  /*3c60*/  @!P1 MOV R0, R2 ;  /* 0x0000000200009202 */ /* 0x000fe20000000f00 */
[----:B-1----:R-:W-:-:S10]  /*3c70*/  DMUL R16, R14, UR4 ;  /* 0x000000040e107c28 */ /* 0x002fd40008000000 */
[----:B------:R-:W1:Y:S02]  /*3c80*/  F2F.F32.F64 R16, R16 ;  /* 0x0000001000107310 */ /* 0x000e640000301000 */
[----:B01----:R-:W-:-:S07]  /*3c90*/  FSEL R2, -R16, R16, !P2 ;  /* 0x0000001010027208 */ /* 0x003fce0005000100 */
.L_x_116:
[----:B------:R-:W-:Y:S05]  /*3ca0*/  BSYNC.RECONVERGENT B1 ;  /* 0x0000000000017941 */ /* 0x000fea0003800200 */
.L_x_115:
[----:B------:R-:W-:Y:S01]  /*3cb0*/  LOP3.LUT R12, R0, 0x1, RZ, 0xc0, !PT ;  /* 0x00000001000c7812 */ /* 0x000fe200078ec0ff */
[----:B------:R-:W-:Y:S02]  /*3cc0*/  IMAD.MOV.U32 R4, RZ, RZ, 0x37cbac00 ;  /* 0x37cbac00ff047424 */ /* 0x000fe400078e00ff */
[----:B------:R-:W-:Y:S01]  /*3cd0*/  FMUL R3, R2, R2 ;  /* 0x0000000202037220 */ /* 0x000fe20000400000 */
[----:B------:R-:W-:Y:S01]  /*3ce0*/  IADD3 R0, PT, PT, R0, 0x1, RZ ;  /* 0x0000000100007810 */ /* 0x000fe20007ffe0ff */
[----:B------:R-:W-:Y:S01]  /*3cf0*/  IMAD.MOV.U32 R17, RZ, RZ, 0x3e2aaaa8 ;  /* 0x3e2aaaa8ff117424 */ /* 0x000fe200078e00ff */
[----:B------:R-:W-:Y:S01]  /*3d00*/  ISETP.NE.U32.AND P1, PT, R12, 0x1, PT ;  /* 0x000000010c00780c */ /* 0x000fe20003f25070 */
[----:B------:R-:W-:Y:S02]  /*3d10*/  HFMA2 R12, -RZ, RZ, 1.0078125, -8.98838043212890625e-05 ;  /* 0x3c0885e4ff0c7431 */ /* 0x000fe400000001ff */
[----:B------:R-:W-:Y:S01]  /*3d20*/  FFMA R4, R3, R4, -0.0013887860113754868507 ;  /* 0xbab607ed03047423 */ /* 0x000fe20000000004 */
[----:B------:R-:W-:Y:S01]  /*3d30*/  LOP3.LUT P2, RZ, R0, 0x2, RZ, 0xc0, !PT ;  /* 0x0000000200ff7812 */ /* 0x000fe2000784c0ff */
[----:B------:R-:W-:Y:S01]  /*3d40*/  BSSY.RECONVERGENT B1, `(.L_x_118) ;  /* 0x0000017000017945 */ /* 0x000fe20003800200 */
[----:B------:R-:W-:-:S02]  /*3d50*/  FSEL R0, R2, 1, !P1 ;  /* 0x3f80000002007808 */ /* 0x000fc40004800000 */
[----:B------:R-:W-:Y:S02]  /*3d60*/  FSEL R4, R4, -0.00019574658654164522886, P1 ;  /* 0xb94d415304047808 */ /* 0x000fe40000800000 */
[----:B------:R-:W-:Y:S01]  /*3d70*/  FSEL R17, -R17, -0.4999999701976776123, !P1 ;  /* 0xbeffffff11117808 */ /* 0x000fe20004800100 */
[----:B------:R-:W-:Y:S01]  /*3d80*/  FFMA R15, R3, R0, RZ ;  /* 0x00000000030f7223 */ /* 0x000fe200000000ff */
[----:B------:R-:W-:-:S05]  /*3d90*/  FSEL R12, R12, 0.041666727513074874878, !P1 ;  /* 0x3d2aaabb0c0c7808 */ /* 0x000fca0004800000 */
        /* <DEDUP_REMOVED lines=9> */
[----:B------:R-:W-:Y:S02]  /*3e30*/  MOV R0, R3 ;  /* 0x0000000300007202 */ /* 0x000fe40000000f00 */
[----:B------:R-:W-:-:S07]  /*3e40*/  MOV R2, 0x3e60 ;  /* 0x00003e6000027802 */ /* 0x000fce0000000f00 */
[----:B------:R-:W-:Y:S05]  /*3e50*/  CALL.REL.NOINC `($__internal_2_$__cuda_sm20_sqrt_rn_f32_slowpath) ;  /* 0x00000000003c7944 */ /* 0x000fea0003c00000 */
[----:B------:R-:W-:Y:S05]  /*3e60*/  BRA `(.L_x_120) ;  /* 0x0000000000107947 */ /* 0x000fea0003800000 */
.L_x_119:
[----:B------:R-:W-:Y:S01]  /*3e70*/  FMUL.FTZ R0, R3, R2 ;  /* 0x0000000203007220 */ /* 0x000fe20000410000 */
[----:B------:R-:W-:-:S03]  /*3e80*/  FMUL.FTZ R2, R2, 0.5 ;  /* 0x3f00000002027820 */ /* 0x000fc60000410000 */
[----:B------:R-:W-:-:S04]  /*3e90*/  FFMA R3, -R0, R0, R3 ;  /* 0x0000000000037223 */ /* 0x000fc80000000103 */
[----:B------:R-:W-:-:S07]  /*3ea0*/  FFMA R0, R3, R2, R0 ;  /* 0x0000000203007223 */ /* 0x000fce0000000000 */
.L_x_120:
[----:B------:R-:W-:Y:S05]  /*3eb0*/  BSYNC.RECONVERGENT B1 ;  /* 0x0000000000017941 */ /* 0x000fea0003800200 */
.L_x_118:
[----:B------:R-:W-:Y:S01]  /*3ec0*/  FADD R11, R0, R11 ;  /* 0x0000000b000b7221 */ /* 0x000fe20000000000 */
[----:B------:R-:W-:Y:S06]  /*3ed0*/  @P0 BRA `(.L_x_121) ;  /* 0xfffffff800740947 */ /* 0x000fec000383ffff */
.L_x_75:
[----:B------:R-:W-:Y:S05]  /*3ee0*/  BSYNC.RECONVERGENT B0 ;  /* 0x0000000000007941 */ /* 0x000fea0003800200 */
.L_x_73:
[----:B------:R-:W0:Y:S01]  /*3ef0*/  LDCU UR4, c[0x0][0x388] ;  /* 0x00007100ff0477ac */ /* 0x000e220008000800 */
[----:B-----5:R1:W-:Y:S01]  /*3f00*/  STG.E desc[UR6][R6.64], R11 ;  /* 0x0000000b06007986 */ /* 0x0203e2000c101906 */
[----:B------:R-:W-:-:S05]  /*3f10*/  VIADD R8, R8, 0x1 ;  /* 0x0000000108087836 */ /* 0x000fca0000000000 */
[----:B0-----:R-:W-:-:S13]  /*3f20*/  ISETP.NE.AND P0, PT, R8, UR4, PT ;  /* 0x0000000408007c0c */ /* 0x001fda000bf05270 */
[----:B-1----:R-:W-:Y:S05]  /*3f30*/  @P0 BRA `(.L_x_122) ;  /* 0xffffffd400f80947 */ /* 0x002fea000383ffff */
[----:B------:R-:W-:Y:S05]  /*3f40*/  EXIT ;  /* 0x000000000000794d */ /* 0x000fea0003800000 */
        .weak           $__internal_2_$__cuda_sm20_sqrt_rn_f32_slowpath
        .type           $__internal_2_$__cuda_sm20_sqrt_rn_f32_slowpath,@function
        .size           $__internal_2_$__cuda_sm20_sqrt_rn_f32_slowpath,(.L_x_165 - $__internal_2_$__cuda_sm20_sqrt_rn_f32_slowpath)
$__internal_2_$__cuda_sm20_sqrt_rn_f32_slowpath:
        /* <DEDUP_REMOVED lines=16> */
[----:B------:R-:W-:-:S03]  /*4050*/  @!P1 IMAD.MOV.U32 R12, RZ, RZ, R0 ;  /* 0x000000ffff0c9224 */ /* 0x000fc600078e0000 */
[----:B------:R-:W-:-:S04]  /*4060*/  @P1 FFMA R15, R16, R15, R3 ;  /* 0x0000000f100f1223 */ /* 0x000fc80000000003 */
[----:B------:R-:W-:-:S07]  /*4070*/  @P1 FMUL.FTZ R12, R15, 2.3283064365386962891e-10 ;  /* 0x2f8000000f0c1820 */ /* 0x000fce0000410000 */
.L_x_123:
[----:B------:R-:W-:Y:S01]  /*4080*/  HFMA2 R3, -RZ, RZ, 0, 0 ;  /* 0x00000000ff037431 */ /* 0x000fe200000001ff */
[----:B------:R-:W-:-:S03]  /*4090*/  MOV R0, R12 ;  /* 0x0000000c00007202 */ /* 0x000fc60000000f00 */
[----:B------:R-:W-:Y:S05]  /*40a0*/  RET.REL.NODEC R2 `(_Z8kernel_BPfiii) ;  /* 0xffffffbc02d47950 */ /* 0x000fea0003c3ffff */
.L_x_124:
        /* <DEDUP_REMOVED lines=13> */
.L_x_165:


//--------------------- .text._Z8kernel_APfiii    --------------------------
	.section	.text._Z8kernel_APfiii,"ax",@progbits
	.align	128
        .global         _Z8kernel_APfiii
        .type           _Z8kernel_APfiii,@function
        .size           _Z8kernel_APfiii,(.L_x_166 - _Z8kernel_APfiii)
        .other          _Z8kernel_APfiii,@"STO_CUDA_ENTRY STV_DEFAULT"
_Z8kernel_APfiii:
.text._Z8kernel_APfiii:
[----:B------:R-:W0:Y:S01]  /*0000*/  LDC R1, c[0x0][0x37c] ;  /* 0x0000df00ff017b82 */ /* 0x000e220000000800 */
[----:B------:R-:W1:Y:S07]  /*0010*/  S2R R8, SR_TID.Y ;  /* 0x0000000000087919 */ /* 0x000e6e0000002200 */
[----:B------:R-:W1:Y:S01]  /*0020*/  S2UR UR4, SR_CTAID.Y ;  /* 0x00000000000479c3 */ /* 0x000e620000002600 */
[----:B------:R-:W2:Y:S01]  /*0030*/  LDCU UR5, c[0x0][0x38c] ;  /* 0x00007180ff0577ac */ /* 0x000ea20008000800 */
[----:B0-----:R-:W-:-:S06]  /*0040*/  VIADD R1, R1, 0xffffffe0 ;  /* 0xffffffe001017836 */ /* 0x001fcc0000000000 */
[----:B------:R-:W1:Y:S02]  /*0050*/  LDC R9, c[0x0][0x364] ;  /* 0x0000d900ff097b82 */ /* 0x000e640000000800 */
[----:B-1----:R-:W-:-:S05]  /*0060*/  IMAD R8, R9, UR4, R8 ;  /* 0x0000000409087c24 */ /* 0x002fca000f8e0208 */
[----:B--2---:R-:W-:-:S13]  /*0070*/  ISETP.GE.AND P0, PT, R8, UR5, PT ;  /* 0x0000000508007c0c */ /* 0x004fda000bf06270 */
[----:B------:R-:W-:Y:S05]  /*0080*/  @P0 EXIT ;  /* 0x000000000000094d */ /* 0x000fea0003800000 */
[----:B------:R-:W0:Y:S01]  /*0090*/  LDC R0, c[0x0][0x390] ;  /* 0x0000e400ff007b82 */ /* 0x000e220000000800 */
[----:B------:R-:W1:Y:S07]  /*00a0*/  S2R R5, SR_TID.X ;  /* 0x0000000000057919 */ /* 0x000e6e0000002100 */
[----:B------:R-:W1:Y:S08]  /*00b0*/  S2UR UR4, SR_CTAID.X ;  /* 0x00000000000479c3 */ /* 0x000e700000002500 */
[----:B------:R-:W1:Y:S01]  /*00c0*/  LDC R10, c[0x0][0x360] ;  /* 0x0000d800ff0a7b82 */ /* 0x000e620000000800 */
[----:B0-----:R-:W-:Y:S01]  /*00d0*/  ISETP.GE.AND P0, PT, R0, 0x1, PT ;  /* 0x000000010000780c */ /* 0x001fe20003f06270 */
[----:B-1----:R-:W-:-:S12]  /*00e0*/  IMAD R5, R10, UR4, R5 ;  /* 0x000000040a057c24 */ /* 0x002fd8000f8e0205 */
[----:B------:R-:W-:Y:S05]  /*00f0*/  @!P0 EXIT ;  /* 0x000000000000894d */ /* 0x000fea0003800000 */
[----:B------:R-:W0:Y:S01]  /*0100*/  LDCU UR4, c[0x0][0x374] ;  /* 0x00006e80ff0477ac */ /* 0x000e220008000800 */
[----:B------:R-:W1:Y:S01]  /*0110*/  LDCU UR5, c[0x0][0x370] ;  /* 0x00006e00ff0577ac */ /* 0x000e620008000800 */
[----:B------:R-:W2:Y:S01]  /*0120*/  LDCU.64 UR6, c[0x0][0x358] ;  /* 0x00006b00ff0677ac */ /* 0x000ea20008000a00 */
[----:B0-----:R-:W-:Y:S02]  /*0130*/  IMAD R9, R9, UR4, RZ ;  /* 0x0000000409097c24 */ /* 0x001fe4000f8e02ff */
[----:B-12---:R-:W-:-:S07]  /*0140*/  IMAD R10, R10, UR5, RZ ;  /* 0x000000050a0a7c24 */ /* 0x006fce000f8e02ff */
.L_x_156:
[----:B0-----:R-:W0:Y:S01]  /*0150*/  LDCU UR4, c[0x0][0x388] ;  /* 0x00007100ff0477ac */ /* 0x001e220008000800 */
[----:B------:R-:W-:Y:S01]  /*0160*/  BSSY.RECONVERGENT B1, `(.L_x_125) ;  /* 0x000016d000017945 */ /* 0x000fe20003800200 */
[----:B0-----:R-:W-:-:S13]  /*0170*/  ISETP.GE.AND P0, PT, R5, UR4, PT ;  /* 0x0000000405007c0c */ /* 0x001fda000bf06270 */
[----:B-1----:R-:W-:Y:S05]  /*0180*/  @P0 BRA `(.L_x_126) ;  /* 0x0000001400a80947 */ /* 0x002fea0003800000 */
[----:B------:R-:W-:-:S07]  /*0190*/  IMAD.MOV.U32 R11, RZ, RZ, R5 ;  /* 0x000000ffff0b7224 */ /* 0x000fce00078e0005 */
.L_x_155:
[----:B01----:R-:W0:Y:S01]  /*01a0*/  LDC.64 R6, c[0x0][0x380] ;  /* 0x0000e000ff067b82 */ /* 0x003e220000000a00 */
[----:B------:R-:W1:Y:S02]  /*01b0*/  LDCU UR4, c[0x0][0x388] ;  /* 0x00007100ff0477ac */ /* 0x000e640008000800 */
[----:B-1----:R-:W-:-:S04]  /*01c0*/  IMAD R3, R8, UR4, R11 ;  /* 0x0000000408037c24 */ /* 0x002fc8000f8e020b */
[----:B0-----:R-:W-:-:S05]  /*01d0*/  IMAD.WIDE R6, R3, 0x4, R6 ;  /* 0x0000000403067825 */ /* 0x001fca00078e0206 */
[----:B------:R0:W5:Y:S01]  /*01e0*/  LDG.E R13, desc[UR6][R6.64] ;  /* 0x00000006060d7981 */ /* 0x000162000c1e1900 */
[----:B------:R-:W-:Y:S01]  /*01f0*/  MOV R12, R11 ;  /* 0x0000000b000c7202 */ /* 0x000fe20000000f00 */
[----:B------:R-:W-:Y:S01]  /*0200*/  IMAD.MOV.U32 R15, RZ, RZ, RZ ;  /* 0x000000ffff0f7224 */ /* 0x000fe200078e00ff */
[----:B------:R-:W-:Y:S01]  /*0210*/  LOP3.LUT R14, R11, 0x80000003, RZ, 0xc0, !PT ;  /* 0x800000030b0e7812 */ /* 0x000fe200078ec0ff */
[----:B------:R-:W-:-:S05]  /*0220*/  IMAD.IADD R11, R10, 0x1, R11 ;  /* 0x000000010a0b7824 */ /* 0x000fca00078e020b */
[----:B------:R-:W-:-:S13]  /*0230*/  ISETP.GE.AND P1, PT, R11, UR4, PT ;  /* 0x000000040b007c0c */ /* 0x000fda000bf26270 */
.L_x_154:
[----:B------:R-:W1:Y:S01]  /*0240*/  LDCU UR4, c[0x0][0x390] ;  /* 0x00007200ff0477ac */ /* 0x000e620008000800 */
[----:B------:R-:W-:Y:S01]  /*0250*/  LOP3.LUT P2, RZ, R12, 0x3, RZ, 0xc0, !PT ;  /* 0x000000030cff7812 */ /* 0x000fe2000784c0ff */
[----:B------:R-:W-:Y:S01]  /*0260*/  BSSY.RECONVERGENT B0, `(.L_x_127) ;  /* 0x0000159000007945 */ /* 0x000fe20003800200 */
[----:B------:R-:W-:-:S04]  /*0270*/  IADD3 R15, PT, PT, R15, 0x1, RZ ;  /* 0x000000010f0f7810 */ /* 0x000fc80007ffe0ff */
[----:B-1----:R-:W-:-:S07]  /*0280*/  ISETP.NE.AND P0, PT, R15, UR4, PT ;  /* 0x000000040f007c0c */ /* 0x002fce000bf05270 */
[----:B------:R-:W-:Y:S06]  /*0290*/  @!P2 BRA `(.L_x_128) ;  /* 0x0000001000a8a947 */ /* 0x000fec0003800000 */
[----:B------:R-:W-:-:S05]  /*02a0*/  IMAD.MOV.U32 R3, RZ, RZ, -0x1 ;  /* 0xffffffffff037424 */ /* 0x000fca00078e00ff */
[----:B------:R-:W-:-:S05]  /*02b0*/  VIADDMNMX.U32 R0, R14, R3, 0x2, PT ;  /* 0x000000020e007446 */ /* 0x000fca0003800003 */
[----:B------:R-:W-:-:S04]  /*02c0*/  IMAD.SHL.U32 R0, R0, 0x4, RZ ;  /* 0x0000000400007824 */ /* 0x000fc800078e00ff */
[----:B------:R-:W1:Y:S02]  /*02d0*/  LDC R2, c[0x2][R0] ;  /* 0x0080000000027b82 */ /* 0x000e640000000800 */
[----:B-1----:R-:W-:-:S04]  /*02e0*/  SHF.R.S32.HI R3, RZ, 0x1f, R2 ;  /* 0x0000001fff037819 */ /* 0x002fc80000011402 */
.L_x_159:
[----:B------:R-:W-:Y:S05]  /*02f0*/  BRX R2 -0x300                                                      (*"BRANCH_TARGETS .L_x_160,.L_x_161,.L_x_162"*) ;  /* 0xfffffffc02407949 */ /* 0x000fea000383ffff */
.L_x_162:
[----:B------:R-:W-:-:S13]  /*0300*/  ISETP.NE.AND P2, PT, R14, 0x3, PT ;  /* 0x000000030e00780c */ /* 0x000fda0003f45270 */
[----:B------:R-:W-:Y:S05]  /*0310*/  @P2 BRA `(.L_x_129) ;  /* 0x0000001400342947 */ /* 0x000fea0003800000 */
[C---:B-----5:R-:W-:Y:S01]  /*0320*/  FMUL R0, R13.reuse, 0.63661974668502807617 ;  /* 0x3f22f9830d007820 */ /* 0x060fe20000400000 */
[----:B------:R-:W-:Y:S01]  /*0330*/  FSETP.GE.AND P2, PT, |R13|, 105615, PT ;  /* 0x47ce47800d00780b */ /* 0x000fe20003f46200 */
[----:B------:R-:W-:Y:S04]  /*0340*/  BSSY.RECONVERGENT B2, `(.L_x_130) ;  /* 0x000003f000027945 */ /* 0x000fe80003800200 */
[----:B------:R-:W1:Y:S02]  /*0350*/  F2I.NTZ R0, R0 ;  /* 0x0000000000007305 */ /* 0x000e640000203100 */
[----:B-1----:R-:W-:-:S05]  /*0360*/  I2FP.F32.S32 R2, R0 ;  /* 0x0000000000027245 */ /* 0x002fca0000201400 */
[----:B------:R-:W-:-:S04]  /*0370*/  FFMA R3, R2, -1.5707962512969970703, R13 ;  /* 0xbfc90fda02037823 */ /* 0x000fc8000000000d */
[----:B------:R-:W-:-:S04]  /*0380*/  FFMA R3, R2, -7.5497894158615963534e-08, R3 ;  /* 0xb3a2216802037823 */ /* 0x000fc80000000003 */
[----:B------:R-:W-:Y:S01]  /*0390*/  FFMA R2, R2, -5.3903029534742383927e-15, R3 ;  /* 0xa7c234c502027823 */ /* 0x000fe20000000003 */
[----:B------:R-:W-:Y:S06]  /*03a0*/  @!P2 BRA `(.L_x_131) ;  /* 0x0000000000e0a947 */ /* 0x000fec0003800000 */
[----:B------:R-:W-:-:S13]  /*03b0*/  FSETP.NEU.AND P2, PT, |R13|, +INF , PT ;  /* 0x7f8000000d00780b */ /* 0x000fda0003f4d200 */
[----:B------:R-:W-:Y:S05]  /*03c0*/  @!P2 BRA `(.L_x_132) ;  /* 0x0000000000d0a947 */ /* 0x000fea0003800000 */
[----:B------:R-:W-:Y:S01]  /*03d0*/  SHF.L.U32 R2, R13, 0x8, RZ ;  /* 0x000000080d027819 */ /* 0x000fe200000006ff */
[----:B------:R-:W-:Y:S01]  /*03e0*/  IMAD.MOV.U32 R16, RZ, RZ, RZ ;  /* 0x000000ffff107224 */ /* 0x000fe200078e00ff */
[----:B------:R-:W1:Y:S01]  /*03f0*/  LDCU.64 UR8, c[0x4][URZ] ;  /* 0x01000000ff0877ac */ /* 0x000e620008000a00 */
[----:B------:R-:W-:Y:S01]  /*0400*/  IMAD.MOV.U32 R0, RZ, RZ, R1 ;  /* 0x000000ffff007224 */ /* 0x000fe200078e0001 */
[----:B------:R-:W-:Y:S01]  /*0410*/  LOP3.LUT R21, R2, 0x80000000, RZ, 0xfc, !PT ;  /* 0x8000000002157812 */ /* 0x000fe200078efcff */
[----:B------:R-:W-:Y:S01]  /*0420*/  UMOV UR5, URZ ;  /* 0x000000ff00057c82 */ /* 0x000fe20008000000 */
[----:B------:R-:W-:-:S05]  /*0430*/  UMOV UR4, URZ ;  /* 0x000000ff00047c82 */ /* 0x000fca0008000000 */
.L_x_133:
[----:B-1----:R-:W-:Y:S01]  /*0440*/  MOV R18, UR8 ;  /* 0x0000000800127c02 */ /* 0x002fe20008000f00 */
        /* <DEDUP_REMOVED lines=10> */
[----:B-1----:R-:W-:Y:S01]  /*04f0*/  VIADD R0, R0, 0x4 ;  /* 0x0000000400007836 */ /* 0x002fe20000000000 */
[----:B------:R-:W-:Y:S06]  /*0500*/  BRA.U UP0, `(.L_x_133) ;  /* 0xfffffffd00cc7547 */ /* 0x000fec000b83ffff */
[----:B------:R-:W-:Y:S01]  /*0510*/  SHF.R.U32.HI R4, RZ, 0x17, R13 ;  /* 0x00000017ff047819 */ /* 0x000fe2000001160d */
[----:B------:R1:W-:Y:S03]  /*0520*/  STL [R1+0x18], R16 ;  /* 0x0000181001007387 */ /* 0x0003e60000100800 */
[C---:B------:R-:W-:Y:S02]  /*0530*/  LOP3.LUT R0, R4.reuse, 0xe0, RZ, 0xc0, !PT ;  /* 0x000000e004007812 */ /* 0x040fe400078ec0ff */
        /* <DEDUP_REMOVED lines=27> */
[----:B-1----:R-:W-:Y:S01]  /*06f0*/  FSEL R2, -R16, R16, !P3 ;  /* 0x0000001010027208 */ /* 0x002fe20005800100 */
[----:B------:R-:W-:Y:S06]  /*0700*/  BRA `(.L_x_131) ;  /* 0x0000000000087947 */ /* 0x000fec0003800000 */
.L_x_132:
[----:B------:R-:W-:Y:S01]  /*0710*/  FMUL R2, RZ, R13 ;  /* 0x0000000dff027220 */ /* 0x000fe20000400000 */
[----:B------:R-:W-:-:S07]  /*0720*/  IMAD.MOV.U32 R0, RZ, RZ, RZ ;  /* 0x000000ffff007224 */ /* 0x000fce00078e00ff */
.L_x_131:
[----:B------:R-:W-:Y:S05]  /*0730*/  BSYNC.RECONVERGENT B2 ;  /* 0x0000000000027941 */ /* 0x000fea0003800200 */
.L_x_130:
[----:B------:R-:W-:Y:S02]  /*0740*/  HFMA2 R3, -RZ, RZ, 1.0244140625, 0 ;  /* 0x3c190000ff037431 */ /* 0x000fe400000001ff */
[----:B------:R-:W-:Y:S01]  /*0750*/  IMAD.MOV.U32 R4, RZ, RZ, R2 ;  /* 0x000000ffff047224 */ /* 0x000fe200078e0002 */
[----:B------:R-:W-:Y:S01]  /*0760*/  LOP3.LUT R0, R0, 0x1, RZ, 0xc0, !PT ;  /* 0x0000000100007812 */ /* 0x000fe200078ec0ff */
[----:B------:R-:W-:Y:S02]  /*0770*/  BSSY.RECONVERGENT B2, `(.L_x_134) ;  /* 0x0000019000027945 */ /* 0x000fe40003800200 */
        /* <DEDUP_REMOVED lines=10> */
[----:B------:R-:W1:Y:S02]  /*0820*/  @!P3 MUFU.RCP R4, -R4 ;  /* 0x800000040004b308 */ /* 0x000e640000001000 */
[----:B-1----:R-:W-:-:S04]  /*0830*/  FADD R3, R4, 1 ;  /* 0x3f80000004037421 */ /* 0x002fc80000000000 */
[----:B------:R-:W-:Y:S02]  /*0840*/  VIADD R0, R3, 0xf3000000 ;  /* 0xf300000003007836 */ /* 0x000fe40000000000 */
[----:B------:R1:W2:Y:S03]  /*0850*/  MUFU.RSQ R2, R3 ;  /* 0x0000000300027308 */ /* 0x0002a60000001400 */
[----:B------:R-:W-:-:S13]  /*0860*/  ISETP.GT.U32.AND P2, PT, R0, 0x727fffff, PT ;  /* 0x727fffff0000780c */ /* 0x000fda0003f44070 */
[----:B-1----:R-:W-:Y:S05]  /*0870*/  @!P2 BRA `(.L_x_135) ;  /* 0x000000000010a947 */ /* 0x002fea0003800000 */
[----:B------:R-:W-:Y:S01]  /*0880*/  IMAD.MOV.U32 R0, RZ, RZ, R3 ;  /* 0x000000ffff007224 */ /* 0x000fe200078e0003 */
[----:B------:R-:W-:-:S07]  /*0890*/  MOV R19, 0x8b0 ;  /* 0x000008b000137802 */ /* 0x000fce0000000f00 */
[----:B0-2---:R-:W-:Y:S05]  /*08a0*/  CALL.REL.NOINC `($__internal_3_$__cuda_sm20_sqrt_rn_f32_slowpath) ;  /* 0x0000000c00f87944 */ /* 0x005fea0003c00000 */
[----:B------:R-:W-:Y:S05]  /*08b0*/  BRA `(.L_x_136) ;  /* 0x0000000000107947 */ /* 0x000fea0003800000 */
.L_x_135:
[----:B--2---:R-:W-:Y:S01]  /*08c0*/  FMUL.FTZ R0, R3, R2 ;  /* 0x0000000203007220 */ /* 0x004fe20000410000 */
[----:B------:R-:W-:-:S03]  /*08d0*/  FMUL.FTZ R2, R2, 0.5 ;  /* 0x3f00000002027820 */ /* 0x000fc60000410000 */
[----:B------:R-:W-:-:S04]  /*08e0*/  FFMA R3, -R0, R0, R3 ;  /* 0x0000000000037223 */ /* 0x000fc80000000103 */
[----:B------:R-:W-:-:S07]  /*08f0*/  FFMA R0, R3, R2, R0 ;  /* 0x0000000203007223 */ /* 0x000fce0000000000 */
.L_x_136:
[----:B------:R-:W-:Y:S05]  /*0900*/  BSYNC.RECONVERGENT B2 ;  /* 0x0000000000027941 */ /* 0x000fea0003800200 */
.L_x_134:
[----:B------:R-:W-:Y:S01]  /*0910*/  FADD R13, R13, R0 ;  /* 0x000000000d0d7221 */ /* 0x000fe20000000000 */
[----:B------:R-:W-:Y:S06]  /*0920*/  BRA `(.L_x_129) ;  /* 0x0000000c00b07947 */ /* 0x000fec0003800000 */
.L_x_161:
        /* <DEDUP_REMOVED lines=11> */
[----:B------:R-:W1:Y:S01]  /*09e0*/  LDC.64 R2, c[0x4][RZ] ;  /* 0x01000000ff027b82 */ /* 0x000e620000000a00 */
[----:B------:R-:W-:Y:S01]  /*09f0*/  SHF.L.U32 R4, R13, 0x8, RZ ;  /* 0x000000080d047819 */ /* 0x000fe200000006ff */
[----:B------:R-:W-:Y:S01]  /*0a00*/  IMAD.MOV.U32 R16, RZ, RZ, RZ ;  /* 0x000000ffff107224 */ /* 0x000fe200078e00ff */
[----:B------:R-:W-:Y:S01]  /*0a10*/  UMOV UR4, URZ ;  /* 0x000000ff00047c82 */ /* 0x000fe20008000000 */
[----:B------:R-:W-:Y:S01]  /*0a20*/  IMAD.MOV.U32 R0, RZ, RZ, RZ ;  /* 0x000000ffff007224 */ /* 0x000fe200078e00ff */
[----:B------:R-:W-:-:S07]  /*0a30*/  LOP3.LUT R23, R4, 0x80000000, RZ, 0xfc, !PT ;  /* 0x8000000004177812 */ /* 0x000fce00078efcff */
.L_x_140:
[----:B-1----:R-:W-:-:S05]  /*0a40*/  IMAD.WIDE.U32 R20, R0, 0x4, R2 ;  /* 0x0000000400147825 */ /* 0x002fca00078e0002 */
[----:B--2---:R-:W2:Y:S01]  /*0a50*/  LDG.E.CONSTANT R18, desc[UR6][R20.64] ;  /* 0x0000000614127981 */ /* 0x004ea2000c1e9900 */
[C---:B------:R-:W-:Y:S01]  /*0a60*/  LEA R4, R0.reuse, R1, 0x2 ;  /* 0x0000000100047211 */ /* 0x040fe200078e10ff */
[----:B------:R-:W-:-:S05]  /*0a70*/  VIADD R0, R0, 0x1 ;  /* 0x0000000100007836 */ /* 0x000fca0000000000 */
[----:B------:R-:W-:Y:S01]  /*0a80*/  ISETP.NE.AND P2, PT, R0, 0x6, PT ;  /* 0x000000060000780c */ /* 0x000fe20003f45270 */
[----:B--2---:R-:W-:-:S03]  /*0a90*/  IMAD.WIDE.U32 R18, R18, R23, RZ ;  /* 0x0000001712127225 */ /* 0x004fc600078e00ff */
[----:B------:R-:W-:-:S04]  /*0aa0*/  IADD3 R17, P3, PT, R18, R16, RZ ;  /* 0x0000001012117210 */ /* 0x000fc80007f7e0ff */
[----:B------:R-:W-:Y:S01]  /*0ab0*/  IADD3.X R16, PT, PT, R19, UR4, RZ, P3, !PT ;  /* 0x0000000413107c10 */ /* 0x000fe20009ffe4ff */
[----:B------:R2:W-:Y:S04]  /*0ac0*/  STL [R4], R17 ;  /* 0x0000001104007387 */ /* 0x0005e80000100800 */
[----:B------:R-:W-:Y:S05]  /*0ad0*/  @P2 BRA `(.L_x_140) ;  /* 0xfffffffc00d82947 */ /* 0x000fea000383ffff */
[----:B--2---:R-:W-:Y:S01]  /*0ae0*/  SHF.R.U32.HI R4, RZ, 0x17, R13 ;  /* 0x00000017ff047819 */ /* 0x004fe2000001160d */
        /* <DEDUP_REMOVED lines=11> */
[----:B------:R-:W-:Y:S01]  /*0ba0*/  UMOV UR5, 0x3bf921fb ;  /* 0x3bf921fb00057882 */ /* 0x000fe20000000000 */
[----:B------:R-:W-:-:S02]  /*0bb0*/  ISETP.GE.AND P3, PT, R13, RZ, PT ;  /* 0x000000ff0d00720c */ /* 0x000fc40003f66270 */
[-C--:B--2---:R-:W-:Y:S02]  /*0bc0*/  @P2 SHF.L.W.U32.HI R0, R3, R4.reuse, R0 ;  /* 0x0000000403002219 */ /* 0x084fe40000010e00 */
[----:B---3--:R-:W-:-:S04]  /*0bd0*/  @P2 SHF.L.W.U32.HI R3, R2, R4, R3 ;  /* 0x0000000402032219 */ /* 0x008fc80000010e03 */
        /* <DEDUP_REMOVED lines=10> */
[----:B------:R-:W-:-:S04]  /*0c80*/  IMAD.MOV R0, RZ, RZ, -R2 ;  /* 0x000000ffff007224 */ /* 0x000fc800078e0a02 */
[----:B------:R-:W-:Y:S01]  /*0c90*/  @!P3 IMAD.MOV.U32 R2, RZ, RZ, R0 ;  /* 0x000000ffff02b224 */ /* 0x000fe200078e0000 */
[----:B-1----:R-:W-:-:S10]  /*0ca0*/  DMUL R16, R18, UR4 ;  /* 0x0000000412107c28 */ /* 0x002fd40008000000 */
[----:B------:R-:W1:Y:S02]  /*0cb0*/  F2F.F32.F64 R16, R16 ;  /* 0x0000001000107310 */ /* 0x000e640000301000 */
[----:B-1----:R-:W-:Y:S01]  /*0cc0*/  FSEL R0, -R16, R16, !P2 ;  /* 0x0000001010007208 */ /* 0x002fe20005000100 */
[----:B------:R-:W-:Y:S06]  /*0cd0*/  BRA `(.L_x_138) ;  /* 0x0000000000087947 */ /* 0x000fec0003800000 */
.L_x_139:
[----:B------:R-:W-:Y:S01]  /*0ce0*/  FMUL R0, RZ, R13 ;  /* 0x0000000dff007220 */ /* 0x000fe20000400000 */
[----:B------:R-:W-:-:S07]  /*0cf0*/  MOV R2, RZ ;  /* 0x000000ff00027202 */ /* 0x000fce0000000f00 */
.L_x_138:
[----:B------:R-:W-:Y:S05]  /*0d00*/  BSYNC.RECONVERGENT B2 ;  /* 0x0000000000027941 */ /* 0x000fea0003800200 */
.L_x_137:
[----:B------:R-:W-:Y:S01]  /*0d10*/  LOP3.LUT R16, R2, 0x1, RZ, 0xc0, !PT ;  /* 0x0000000102107812 */ /* 0x000fe200078ec0ff */
[----:B------:R-:W-:Y:S02]  /*0d20*/  IMAD.MOV.U32 R4, RZ, RZ, 0x37cbac00 ;  /* 0x37cbac00ff047424 */ /* 0x000fe400078e00ff */
[----:B------:R-:W-:Y:S01]  /*0d30*/  FMUL R3, R0, R0 ;  /* 0x0000000000037220 */ /* 0x000fe20000400000 */
[----:B------:R-:W-:Y:S01]  /*0d40*/  MOV R19, 0x3effffff ;  /* 0x3effffff00137802 */ /* 0x000fe20000000f00 */
[----:B------:R-:W-:Y:S01]  /*0d50*/  BSSY.RECONVERGENT B2, `(.L_x_141) ;  /* 0x000001b000027945 */ /* 0x000fe20003800200 */
[----:B------:R-:W-:Y:S01]  /*0d60*/  ISETP.NE.U32.AND P2, PT, R16, 0x1, PT ;  /* 0x000000011000780c */ /* 0x000fe20003f45070 */
[----:B------:R-:W-:Y:S01]  /*0d70*/  FFMA R4, R3, R4, -0.0013887860113754868507 ;  /* 0xbab607ed03047423 */ /* 0x000fe20000000004 */
[----:B------:R-:W-:Y:S01]  /*0d80*/  IMAD.MOV.U32 R16, RZ, RZ, 0x3d2aaabb ;  /* 0x3d2aaabbff107424 */ /* 0x000fe200078e00ff */
[----:B------:R-:W-:Y:S02]  /*0d90*/  LOP3.LUT P3, RZ, R2, 0x2, RZ, 0xc0, !PT ;  /* 0x0000000202ff7812 */ /* 0x000fe4000786c0ff */
[----:B------:R-:W-:-:S02]  /*0da0*/  FSEL R0, R0, 1, P2 ;  /* 0x3f80000000007808 */ /* 0x000fc40001000000 */
[----:B------:R-:W-:Y:S02]  /*0db0*/  FSEL R4, R4, -0.00019574658654164522886, !P2 ;  /* 0xb94d415304047808 */ /* 0x000fe40005000000 */
[----:B------:R-:W-:Y:S01]  /*0dc0*/  FSEL R16, R16, 0.0083327032625675201416, !P2 ;  /* 0x3c0885e410107808 */ /* 0x000fe20005000000 */
[----:B------:R-:W-:Y:S01]  /*0dd0*/  FFMA R17, R3, R0, RZ ;  /* 0x0000000003117223 */ /* 0x000fe200000000ff */
[----:B------:R-:W-:-:S03]  /*0de0*/  FSEL R19, -R19, -0.16666662693023681641, !P2 ;  /* 0xbe2aaaa813137808 */ /* 0x000fc60005000100 */
[----:B------:R-:W-:-:S04]  /*0df0*/  FFMA R4, R3, R4, R16 ;  /* 0x0000000403047223 */ /* 0x000fc80000000010 */
[----:B------:R-:W-:-:S04]  /*0e00*/  FFMA R4, R3, R4, R19 ;  /* 0x0000000403047223 */ /* 0x000fc80000000013 */
[----:B------:R-:W-:-:S04]  /*0e10*/  FFMA R0, R17, R4, R0 ;  /* 0x0000000411007223 */ /* 0x000fc80000000000 */
[----:B------:R-:W-:-:S04]  /*0e20*/  @P3 FADD R0, RZ, -R0 ;  /* 0x80000000ff003221 */ /* 0x000fc80000000000 */
[----:B------:R-:W-:-:S04]  /*0e30*/  FADD R3, R0, 1 ;  /* 0x3f80000000037421 */ /* 0x000fc80000000000 */
[----:B------:R-:W-:Y:S01]  /*0e40*/  VIADD R0, R3, 0xf3000000 ;  /* 0xf300000003007836 */ /* 0x000fe20000000000 */
[----:B------:R1:W2:Y:S04]  /*0e50*/  MUFU.RSQ R2, R3 ;  /* 0x0000000300027308 */ /* 0x0002a80000001400 */
[----:B------:R-:W-:-:S13]  /*0e60*/  ISETP.GT.U32.AND P2, PT, R0, 0x727fffff, PT ;  /* 0x727fffff0000780c */ /* 0x000fda0003f44070 */
[----:B-12---:R-:W-:Y:S05]  /*0e70*/  @!P2 BRA `(.L_x_142) ;  /* 0x000000000010a947 */ /* 0x006fea0003800000 */
[----:B------:R-:W-:Y:S01]  /*0e80*/  IMAD.MOV.U32 R0, RZ, RZ, R3 ;  /* 0x000000ffff007224 */ /* 0x000fe200078e0003 */
[----:B------:R-:W-:-:S07]  /*0e90*/  MOV R19, 0xeb0 ;  /* 0x00000eb000137802 */ /* 0x000fce0000000f00 */
[----:B0-----:R-:W-:Y:S05]  /*0ea0*/  CALL.REL.NOINC `($__internal_3_$__cuda_sm20_sqrt_rn_f32_slowpath) ;  /* 0x0000000800787944 */ /* 0x001fea0003c00000 */
[----:B------:R-:W-:Y:S05]  /*0eb0*/  BRA `(.L_x_143) ;  /* 0x0000000000107947 */ /* 0x000fea0003800000 */
.L_x_142:
[----:B------:R-:W-:Y:S01]  /*0ec0*/  FMUL.FTZ R0, R3, R2 ;  /* 0x0000000203007220 */ /* 0x000fe20000410000 */
[----:B------:R-:W-:-:S03]  /*0ed0*/  FMUL.FTZ R2, R2, 0.5 ;  /* 0x3f00000002027820 */ /* 0x000fc60000410000 */
[----:B------:R-:W-:-:S04]  /*0ee0*/  FFMA R3, -R0, R0, R3 ;  /* 0x0000000000037223 */ /* 0x000fc80000000103 */
[----:B------:R-:W-:-:S07]  /*0ef0*/  FFMA R0, R3, R2, R0 ;  /* 0x0000000203007223 */ /* 0x000fce0000000000 */
.L_x_143:
[----:B------:R-:W-:Y:S05]  /*0f00*/  BSYNC.RECONVERGENT B2 ;  /* 0x0000000000027941 */ /* 0x000fea0003800200 */
.L_x_141:
[----:B------:R-:W-:Y:S01]  /*0f10*/  FADD R13, R13, R0 ;  /* 0x000000000d0d7221 */ /* 0x000fe20000000000 */
[----:B------:R-:W-:Y:S06]  /*0f20*/  BRA `(.L_x_129) ;  /* 0x0000000800307947 */ /* 0x000fec0003800000 */
.L_x_160:
        /* <DEDUP_REMOVED lines=17> */
.L_x_147:
        /* <DEDUP_REMOVED lines=42> */
.L_x_146:
[----:B------:R-:W-:Y:S01]  /*12e0*/  FMUL R0, RZ, R13 ;  /* 0x0000000dff007220 */ /* 0x000fe20000400000 */
[----:B------:R-:W-:-:S07]  /*12f0*/  MOV R2, RZ ;  /* 0x000000ff00027202 */ /* 0x000fce0000000f00 */
.L_x_145:
[----:B------:R-:W-:Y:S05]  /*1300*/  BSYNC.RECONVERGENT B2 ;  /* 0x0000000000027941 */ /* 0x000fea0003800200 */
.L_x_144:
[----:B------:R-:W-:Y:S01]  /*1310*/  LOP3.LUT R16, R2, 0x1, RZ, 0xc0, !PT ;  /* 0x0000000102107812 */ /* 0x000fe200078ec0ff */
[----:B------:R-:W-:Y:S02]  /*1320*/  IMAD.MOV.U32 R4, RZ, RZ, 0x37cbac00 ;  /* 0x37cbac00ff047424 */ /* 0x000fe400078e00ff */
[----:B------:R-:W-:Y:S01]  /*1330*/  FMUL R3, R0, R0 ;  /* 0x0000000000037220 */ /* 0x000fe20000400000 */
[----:B------:R-:W-:Y:S01]  /*1340*/  IMAD.MOV.U32 R19, RZ, RZ, 0x3effffff ;  /* 0x3effffffff137424 */ /* 0x000fe200078e00ff */
[----:B------:R-:W-:Y:S01]  /*1350*/  ISETP.NE.U32.AND P2, PT, R16, 0x1, PT ;  /* 0x000000011000780c */ /* 0x000fe20003f45070 */
[----:B------:R-:W-:Y:S02]  /*1360*/  IMAD.MOV.U32 R16, RZ, RZ, 0x3d2aaabb ;  /* 0x3d2aaabbff107424 */ /* 0x000fe400078e00ff */
[----:B------:R-:W-:Y:S01]  /*1370*/  FFMA R4, R3, R4, -0.0013887860113754868507 ;  /* 0xbab607ed03047423 */ /* 0x000fe20000000004 */
[----:B------:R-:W-:Y:S01]  /*1380*/  IADD3 R2, PT, PT, R2, 0x1, RZ ;  /* 0x0000000102027810 */ /* 0x000fe20007ffe0ff */
[----:B------:R-:W-:Y:S01]  /*1390*/  BSSY.RECONVERGENT B2, `(.L_x_148) ;  /* 0x0000018000027945 */ /* 0x000fe20003800200 */
[----:B------:R-:W-:-:S02]  /*13a0*/  FSEL R0, R0, 1, !P2 ;  /* 0x3f80000000007808 */ /* 0x000fc40005000000 */
[----:B------:R-:W-:Y:S02]  /*13b0*/  FSEL R4, R4, -0.00019574658654164522886, P2 ;  /* 0xb94d415304047808 */ /* 0x000fe40001000000 */
[----:B------:R-:W-:Y:S01]  /*13c0*/  FSEL R16, R16, 0.0083327032625675201416, P2 ;  /* 0x3c0885e410107808 */ /* 0x000fe20001000000 */
[----:B------:R-:W-:Y:S01]  /*13d0*/  FFMA R17, R3, R0, RZ ;  /* 0x0000000003117223 */ /* 0x000fe200000000ff */
[----:B------:R-:W-:Y:S02]  /*13e0*/  LOP3.LUT P3, RZ, R2, 0x2, RZ, 0xc0, !PT ;  /* 0x0000000202ff7812 */ /* 0x000fe4000786c0ff */
[----:B------:R-:W-:Y:S01]  /*13f0*/  FSEL R19, -R19, -0.16666662693023681641, P2 ;  /* 0xbe2aaaa813137808 */ /* 0x000fe20001000100 */
        /* <DEDUP_REMOVED lines=9> */
[----:B------:R-:W-:Y:S02]  /*1490*/  MOV R0, R3 ;  /* 0x0000000300007202 */ /* 0x000fe40000000f00 */
[----:B------:R-:W-:-:S07]  /*14a0*/  MOV R19, 0x14c0 ;  /* 0x000014c000137802 */ /* 0x000fce0000000f00 */
[----:B0-----:R-:W-:Y:S05]  /*14b0*/  CALL.REL.NOINC `($__internal_3_$__cuda_sm20_sqrt_rn_f32_slowpath) ;  /* 0x0000000000f47944 */ /* 0x001fea0003c00000 */
[----:B------:R-:W-:Y:S05]  /*14c0*/  BRA `(.L_x_150) ;  /* 0x0000000000107947 */ /* 0x000fea0003800000 */
.L_x_149:
[----:B------:R-:W-:Y:S01]  /*14d0*/  FMUL.FTZ R0, R3, R2 ;  /* 0x0000000203007220 */ /* 0x000fe20000410000 */
[----:B------:R-:W-:-:S03]  /*14e0*/  FMUL.FTZ R2, R2, 0.5 ;  /* 0x3f00000002027820 */ /* 0x000fc60000410000 */
[----:B------:R-:W-:-:S04]  /*14f0*/  FFMA R3, -R0, R0, R3 ;  /* 0x0000000000037223 */ /* 0x000fc80000000103 */
[----:B------:R-:W-:-:S07]  /*1500*/  FFMA R0, R3, R2, R0 ;  /* 0x0000000203007223 */ /* 0x000fce0000000000 */
.L_x_150:
[----:B------:R-:W-:Y:S05]  /*1510*/  BSYNC.RECONVERGENT B2 ;  /* 0x0000000000027941 */ /* 0x000fea0003800200 */
.L_x_148:
[----:B------:R-:W-:Y:S01]  /*1520*/  FADD R13, R13, R0 ;  /* 0x000000000d0d7221 */ /* 0x000fe20000000000 */
[----:B------:R-:W-:Y:S06]  /*1530*/  BRA `(.L_x_129) ;  /* 0x0000000000ac7947 */ /* 0x000fec0003800000 */
.L_x_128:
[C---:B-----5:R-:W-:Y:S01]  /*1540*/  FMUL R0, R13.reuse, 8388608 ;  /* 0x4b0000000d007820 */ /* 0x060fe20000400000 */
[----:B------:R-:W-:Y:S01]  /*1550*/  FSETP.GEU.AND P2, PT, R13, 1.175494350822287508e-38, PT ;  /* 0x008000000d00780b */ /* 0x000fe20003f4e000 */
[----:B------:R-:W-:Y:S01]  /*1560*/  HFMA2 R17, -RZ, RZ, 1.5048828125, 33.21875 ;  /* 0x3e055027ff117431 */ /* 0x000fe200000001ff */
[----:B------:R-:W-:Y:S02]  /*1570*/  BSSY.RECONVERGENT B2, `(.L_x_151) ;  /* 0x0000026000027945 */ /* 0x000fe40003800200 */
[----:B------:R-:W-:-:S05]  /*1580*/  FSEL R0, R0, R13, !P2 ;  /* 0x0000000d00007208 */ /* 0x000fca0005000000 */
[----:B------:R-:W-:-:S05]  /*1590*/  VIADD R2, R0, 0xc0d55555 ;  /* 0xc0d5555500027836 */ /* 0x000fca0000000000 */
        /* <DEDUP_REMOVED lines=24> */
[----:B------:R1:W2:Y:S03]  /*1720*/  MUFU.RSQ R2, R3 ;  /* 0x0000000300027308 */ /* 0x0002a60000001400 */
[----:B------:R-:W-:-:S13]  /*1730*/  ISETP.GT.U32.AND P2, PT, R0, 0x727fffff, PT ;  /* 0x727fffff0000780c */ /* 0x000fda0003f44070 */
[----:B-1----:R-:W-:Y:S05]  /*1740*/  @!P2 BRA `(.L_x_152) ;  /* 0x000000000010a947 */ /* 0x002fea0003800000 */
[----:B------:R-:W-:Y:S01]  /*1750*/  IMAD.MOV.U32 R0, RZ, RZ, R3 ;  /* 0x000000ffff007224 */ /* 0x000fe200078e0003 */
[----:B------:R-:W-:-:S07]  /*1760*/  MOV R19, 0x1780 ;  /* 0x0000178000137802 */ /* 0x000fce0000000f00 */
[----:B0-2---:R-:W-:Y:S05]  /*1770*/  CALL.REL.NOINC `($__internal_3_$__cuda_sm20_sqrt_rn_f32_slowpath) ;  /* 0x0000000000447944 */ /* 0x005fea0003c00000 */
[----:B------:R-:W-:Y:S05]  /*1780*/  BRA `(.L_x_153) ;  /* 0x0000000000107947 */ /* 0x000fea0003800000 */
.L_x_152:
[----:B--2---:R-:W-:Y:S01]  /*1790*/  FMUL.FTZ R0, R3, R2 ;  /* 0x0000000203007220 */ /* 0x004fe20000410000 */
[----:B------:R-:W-:-:S03]  /*17a0*/  FMUL.FTZ R2, R2, 0.5 ;  /* 0x3f00000002027820 */ /* 0x000fc60000410000 */
[----:B------:R-:W-:-:S04]  /*17b0*/  FFMA R3, -R0, R0, R3 ;  /* 0x0000000000037223 */ /* 0x000fc80000000103 */
[----:B------:R-:W-:-:S07]  /*17c0*/  FFMA R0, R3, R2, R0 ;  /* 0x0000000203007223 */ /* 0x000fce0000000000 */
.L_x_153:
[----:B------:R-:W-:Y:S05]  /*17d0*/  BSYNC.RECONVERGENT B2 ;  /* 0x0000000000027941 */ /* 0x000fea0003800200 */
.L_x_151:
[----:B------:R-:W-:-:S07]  /*17e0*/  FADD R13, R13, R0 ;  /* 0x000000000d0d7221 */ /* 0x000fce0000000000 */
.L_x_129:
[----:B------:R-:W-:Y:S05]  /*17f0*/  BSYNC.RECONVERGENT B0 ;  /* 0x0000000000007941 */ /* 0x000fea0003800200 */
.L_x_127:
[----:B------:R-:W-:Y:S05]  /*1800*/  @P0 BRA `(.L_x_154) ;  /* 0xffffffe8008c0947 */ /* 0x000fea000383ffff */
[----:B-----5:R1:W-:Y:S01]  /*1810*/  STG.E desc[UR6][R6.64], R13 ;  /* 0x0000000d06007986 */ /* 0x0203e2000c101906 */
[----:B------:R-:W-:Y:S05]  /*1820*/  @!P1 BRA `(.L_x_155) ;  /* 0xffffffe8005c9947 */ /* 0x000fea000383ffff */
.L_x_126:
[----:B------:R-:W-:Y:S05]  /*1830*/  BSYNC.RECONVERGENT B1 ;  /* 0x0000000000017941 */ /* 0x000fea0003800200 */
.L_x_125:
[----:B------:R-:W2:Y:S01]  /*1840*/  LDCU UR4, c[0x0][0x38c] ;  /* 0x00007180ff0477ac */ /* 0x000ea20008000800 */
[----:B------:R-:W-:-:S04]  /*1850*/  IADD3 R8, PT, PT, R9, R8, RZ ;  /* 0x0000000809087210 */ /* 0x000fc80007ffe0ff */
[----:B--2---:R-:W-:-:S13]  /*1860*/  ISETP.GE.AND P0, PT, R8, UR4, PT ;  /* 0x0000000408007c0c */ /* 0x004fda000bf06270 */
[----:B------:R-:W-:Y:S05]  /*1870*/  @!P0 BRA `(.L_x_156) ;  /* 0xffffffe800348947 */ /* 0x000fea000383ffff */
[----:B------:R-:W-:Y:S05]  /*1880*/  EXIT ;  /* 0x000000000000794d */ /* 0x000fea0003800000 */
        .weak           $__internal_3_$__cuda_sm20_sqrt_rn_f32_slowpath
        .type           $__internal_3_$__cuda_sm20_sqrt_rn_f32_slowpath,@function
        .size           $__internal_3_$__cuda_sm20_sqrt_rn_f32_slowpath,(.L_x_166 - $__internal_3_$__cuda_sm20_sqrt_rn_f32_slowpath)
$__internal_3_$__cuda_sm20_sqrt_rn_f32_slowpath:
        /* <DEDUP_REMOVED lines=19> */
.L_x_157:
[----:B------:R-:W-:Y:S01]  /*19c0*/  HFMA2 R3, -RZ, RZ, 0, 0 ;  /* 0x00000000ff037431 */ /* 0x000fe200000001ff */
[----:B------:R-:W-:Y:S01]  /*19d0*/  MOV R0, R2 ;  /* 0x0000000200007202 */ /* 0x000fe20000000f00 */
[----:B------:R-:W-:-:S04]  /*19e0*/  IMAD.MOV.U32 R2, RZ, RZ, R19 ;  /* 0x000000ffff027224 */ /* 0x000fc800078e0013 */
[----:B------:R-:W-:Y:S05]  /*19f0*/  RET.REL.NODEC R2 `(_Z8kernel_APfiii) ;  /* 0xffffffe402807950 */ /* 0x000fea0003c3ffff */
.L_x_158:
        /* <DEDUP_REMOVED lines=16> */
.L_x_166:


//--------------------- .nv.global.init           --------------------------
	.section	.nv.global.init,"aw",@progbits
	.align	4
.nv.global.init:
	.type		__cudart_i2opi_f,@object
	.size		__cudart_i2opi_f,(.L_0 - __cudart_i2opi_f)
__cudart_i2opi_f:
        /*0000*/ 	.byte	0x41, 0x90, 0x43, 0x3c, 0x99, 0x95, 0x62, 0xdb, 0xc0, 0xdd, 0x34, 0xf5, 0xd1, 0x57, 0x27, 0xfc
        /*0010*/ 	.byte	0x29, 0x15, 0x44, 0x4e, 0x6e, 0x83, 0xf9, 0xa2
.L_0:


//--------------------- .nv.shared.reserved.0     --------------------------
	.section	.nv.shared.reserved.0,"aw",@nobits
	.weak		__nv_reservedSMEM_offset_0_alias
	.size		__nv_reservedSMEM_offset_0_alias, 0, 64
	.other		__nv_reservedSMEM_offset_0_alias,@"STO_CUDA_RESERVED_SHARED STV_DEFAULT"
__nv_reservedSMEM_offset_0_alias:
	.zero		0
	.zero		64


//--------------------- .nv.constant0._Z11kernel_testPfiii --------------------------
	.section	.nv.constant0._Z11kernel_testPfiii,"a",@progbits
	.sectionflags	@""
	.align	4
.nv.constant0._Z11kernel_testPfiii:
	.zero		916


//--------------------- .nv.constant0._Z9kernel_B2Pfiii --------------------------
	.section	.nv.constant0._Z9kernel_B2Pfiii,"a",@progbits
	.sectionflags	@""
	.align	4
.nv.constant0._Z9kernel_B2Pfiii:
	.zero		916


//--------------------- .nv.constant0._Z8kernel_BPfiii --------------------------
	.section	.nv.constant0._Z8kernel_BPfiii,"a",@progbits
	.sectionflags	@""
	.align	4
.nv.constant0._Z8kernel_BPfiii:
	.zero		916


//--------------------- .nv.constant0._Z8kernel_APfiii --------------------------
	.section	.nv.constant0._Z8kernel_APfiii,"a",@progbits
	.sectionflags	@""
	.align	4
.nv.constant0._Z8kernel_APfiii:
	.zero		916


//--------------------- SYMBOLS --------------------------

	.type		.nv.reservedSmem.offset0,@object
	.size		.nv.reservedSmem.offset0,0x4
